	.headerflags	@"EF_CUDA_TEXMODE_UNIFIED EF_CUDA_64BIT_ADDRESS EF_CUDA_SM86 EF_CUDA_VIRTUAL_SM(EF_CUDA_SM86)"
	.elftype	@"ET_EXEC"


//--------------------- .nv.info                  --------------------------
	.section	.nv.info,"",@"SHT_CUDA_INFO"
	.align	4


	//----- nvinfo : EIATTR_REGCOUNT
	.align		4
        /*0000*/ 	.byte	0x04, 0x2f
        /*0002*/ 	.short	(.L_1 - .L_0)
	.align		4
.L_0:
        /*0004*/ 	.word	index@(triton_mm)
        /*0008*/ 	.word	0x00000080


	//----- nvinfo : EIATTR_MAX_STACK_SIZE
	.align		4
.L_1:
        /*000c*/ 	.byte	0x04, 0x23
        /*000e*/ 	.short	(.L_3 - .L_2)
	.align		4
.L_2:
        /*0010*/ 	.word	index@(triton_mm)
        /*0014*/ 	.word	0x00000000


	//----- nvinfo : EIATTR_MIN_STACK_SIZE
	.align		4
.L_3:
        /*0018*/ 	.byte	0x04, 0x12
        /*001a*/ 	.short	(.L_5 - .L_4)
	.align		4
.L_4:
        /*001c*/ 	.word	index@(triton_mm)
        /*0020*/ 	.word	0x00000000


	//----- nvinfo : EIATTR_FRAME_SIZE
	.align		4
.L_5:
        /*0024*/ 	.byte	0x04, 0x11
        /*0026*/ 	.short	(.L_7 - .L_6)
	.align		4
.L_6:
        /*0028*/ 	.word	index@(triton_mm)
        /*002c*/ 	.word	0x00000000
.L_7:


//--------------------- .nv.info.triton_mm        --------------------------
	.section	.nv.info.triton_mm,"",@"SHT_CUDA_INFO"
	.align	4


	//----- nvinfo : EIATTR_CUDA_API_VERSION
	.align		4
        /*0000*/ 	.byte	0x04, 0x37
        /*0002*/ 	.short	(.L_9 - .L_8)
.L_8:
        /*0004*/ 	.word	0x0000007b


	//----- nvinfo : EIATTR_SW2861232_WAR
	.align		4
.L_9:
        /*0008*/ 	.byte	0x01, 0x35
	.zero		2


	//----- nvinfo : EIATTR_PARAM_CBANK
	.align		4
        /*000c*/ 	.byte	0x04, 0x0a
        /*000e*/ 	.short	(.L_11 - .L_10)
	.align		4
.L_10:
        /*0010*/ 	.word	index@(.nv.constant0.triton_mm)
        /*0014*/ 	.short	0x0160
        /*0016*/ 	.short	0x0024


	//----- nvinfo : EIATTR_CBANK_PARAM_SIZE
	.align		4
.L_11:
        /*0018*/ 	.byte	0x03, 0x19
        /*001a*/ 	.short	0x0024


	//----- nvinfo : EIATTR_KPARAM_INFO
	.align		4
        /*001c*/ 	.byte	0x04, 0x17
        /*001e*/ 	.short	(.L_13 - .L_12)
.L_12:
        /*0020*/ 	.word	0x00000000
        /*0024*/ 	.short	0x0004
        /*0026*/ 	.short	0x0020
        /*0028*/ 	.byte	0x00, 0xf0, 0x11, 0x00


	//----- nvinfo : EIATTR_KPARAM_INFO
	.align		4
.L_13:
        /*002c*/ 	.byte	0x04, 0x17
        /*002e*/ 	.short	(.L_15 - .L_14)
.L_14:
        /*0030*/ 	.word	0x00000000
        /*0034*/ 	.short	0x0003
        /*0036*/ 	.short	0x0018
        /*0038*/ 	.byte	0x00, 0xf0, 0x21, 0x00


	//----- nvinfo : EIATTR_KPARAM_INFO
	.align		4
.L_15:
        /*003c*/ 	.byte	0x04, 0x17
        /*003e*/ 	.short	(.L_17 - .L_16)
.L_16:
        /*0040*/ 	.word	0x00000000
        /*0044*/ 	.short	0x0002
        /*0046*/ 	.short	0x0010
        /*0048*/ 	.byte	0x00, 0xf0, 0x21, 0x00


	//----- nvinfo : EIATTR_KPARAM_INFO
	.align		4
.L_17:
        /*004c*/ 	.byte	0x04, 0x17
        /*004e*/ 	.short	(.L_19 - .L_18)
.L_18:
        /*0050*/ 	.word	0x00000000
        /*0054*/ 	.short	0x0001
        /*0056*/ 	.short	0x0008
        /*0058*/ 	.byte	0x00, 0xf0, 0x21, 0x00


	//----- nvinfo : EIATTR_KPARAM_INFO
	.align		4
.L_19:
        /*005c*/ 	.byte	0x04, 0x17
        /*005e*/ 	.short	(.L_21 - .L_20)
.L_20:
        /*0060*/ 	.word	0x00000000
        /*0064*/ 	.short	0x0000
        /*0066*/ 	.short	0x0000
        /*0068*/ 	.byte	0x00, 0xf0, 0x21, 0x00


	//----- nvinfo : EIATTR_MAXREG_COUNT
	.align		4
.L_21:
        /*006c*/ 	.byte	0x03, 0x1b
        /*006e*/ 	.short	0x00ff


	//----- nvinfo : EIATTR_EXIT_INSTR_OFFSETS
	.align		4
        /*0070*/ 	.byte	0x04, 0x1c
        /*0072*/ 	.short	(.L_23 - .L_22)


	//   ....[0]....
.L_22:
        /*0074*/ 	.word	0x00000040


	//   ....[1]....
        /*0078*/ 	.word	0x00005ec0


	//   ....[2]....
        /*007c*/ 	.word	0x00005ee0


	//----- nvinfo : EIATTR_MAX_THREADS
	.align		4
.L_23:
        /*0080*/ 	.byte	0x04, 0x05
        /*0082*/ 	.short	(.L_25 - .L_24)
.L_24:
        /*0084*/ 	.word	0x00000080
        /*0088*/ 	.word	0x00000001
        /*008c*/ 	.word	0x00000001
.L_25:


//--------------------- .nv.rel.action            --------------------------
	.section	.nv.rel.action,"",@"SHT_CUDA_RELOCINFO"
	.align	8
	.sectionentsize	8
        /*0000*/ 	.byte	0x73, 0x00, 0x00, 0x00, 0x00, 0x00, 0x00, 0x00, 0x00, 0x00, 0x00, 0x11, 0x25, 0x00, 0x05, 0x36


//--------------------- .nv.constant0.triton_mm   --------------------------
	.section	.nv.constant0.triton_mm,"a",@progbits
	.align	4
.nv.constant0.triton_mm:
	.zero		388


//--------------------- .text.triton_mm           --------------------------
	.section	.text.triton_mm,"ax",@progbits
	.sectionflags	@"SHF_BARRIERS=1"
	.sectioninfo	@"SHI_REGISTERS=128"
	.align	128
        .global         triton_mm
        .type           triton_mm,@function
        .size           triton_mm,(.L_x_3 - triton_mm)
        .other          triton_mm,@"STO_CUDA_ENTRY STV_DEFAULT"
triton_mm:
.text.triton_mm:
[----:B------:R-:W-:-:S02]  /*0000*/  MOV R1, c[0x0][0x28] ;  /* 0x00000a0000017a02 */ /* 0x000fc40000000f00 */
[----:B------:R-:W-:-:S05]  /*0010*/  MOV R4, c[0x0][0x180] ;  /* 0x0000600000047a02 */ /* 0x000fca0000000f00 */
[----:B------:R-:W-:-:S05]  /*0020*/  IMAD R0, R4, 0x1900, RZ ;  /* 0x0000190004007824 */ /* 0x000fca00078e02ff */
[----:B------:R-:W-:-:S13]  /*0030*/  ISETP.NE.AND P0, PT, R0, RZ, PT ;  /* 0x000000ff0000720c */ /* 0x000fda0003f05270 */
[----:B------:R-:W-:Y:S05]  /*0040*/  @!P0 EXIT ;  /* 0x000000000000894d */ /* 0x000fea0003800000 */
[----:B------:R-:W1:Y:S01]  /*0050*/  S2R R10, SR_CTAID.X ;  /* 0x00000000000a7919 */ /* 0x000e620000002500 */
[----:B------:R-:W-:Y:S01]  /*0060*/  IMAD R4, R4, 0x32, RZ ;  /* 0x0000003204047824 */ /* 0x000fe200078e02ff */
[----:B------:R-:W-:Y:S01]  /*0070*/  MOV R27, 0x4 ;  /* 0x00000004001b7802 */ /* 0x000fe20000000f00 */
[----:B------:R-:W-:Y:S01]  /*0080*/  ULDC.64 UR6, c[0x0][0x118] ;  /* 0x0000460000067ab9 */ /* 0x000fe20000000a00 */
[----:B------:R-:W2:Y:S01]  /*0090*/  S2R R16, SR_TID.X ;  /* 0x0000000000107919 */ /* 0x000ea20000002100 */
[----:B------:R-:W-:Y:S01]  /*00a0*/  MOV R79, RZ ;  /* 0x000000ff004f7202 */ /* 0x000fe20000000f00 */
[----:B------:R-:W-:Y:S01]  /*00b0*/  CS2R R44, SRZ ;  /* 0x00000000002c7805 */ /* 0x000fe2000001ff00 */
[----:B------:R-:W-:Y:S01]  /*00c0*/  IADD3 R0, R4, 0x3f, RZ ;  /* 0x0000003f04007810 */ /* 0x000fe20007ffe0ff */
[----:B------:R-:W-:Y:S01]  /*00d0*/  CS2R R46, SRZ ;  /* 0x00000000002e7805 */ /* 0x000fe2000001ff00 */
[----:B------:R-:W-:Y:S01]  /*00e0*/  IABS R19, R4 ;  /* 0x0000000400137213 */ /* 0x000fe20000000000 */
[----:B------:R-:W-:Y:S01]  /*00f0*/  CS2R R60, SRZ ;  /* 0x00000000003c7805 */ /* 0x000fe2000001ff00 */
[----:B------:R-:W-:Y:S01]  /*0100*/  SHF.R.S32.HI R3, RZ, 0x1f, R0 ;  /* 0x0000001fff037819 */ /* 0x000fe20000011400 */
[----:B------:R-:W-:Y:S01]  /*0110*/  CS2R R62, SRZ ;  /* 0x00000000003e7805 */ /* 0x000fe2000001ff00 */
[----:B------:R-:W3:Y:S01]  /*0120*/  I2F.RP R9, R19 ;  /* 0x0000001300097306 */ /* 0x000ee20000209400 */
[----:B------:R-:W-:Y:S01]  /*0130*/  CS2R R28, SRZ ;  /* 0x00000000001c7805 */ /* 0x000fe2000001ff00 */
[----:B------:R-:W-:Y:S01]  /*0140*/  LEA.HI R3, R3, R0, RZ, 0x6 ;  /* 0x0000000003037211 */ /* 0x000fe200078f30ff */
[----:B------:R-:W-:Y:S01]  /*0150*/  CS2R R30, SRZ ;  /* 0x00000000001e7805 */ /* 0x000fe2000001ff00 */
[----:B------:R-:W-:Y:S01]  /*0160*/  CS2R R32, SRZ ;  /* 0x0000000000207805 */ /* 0x000fe2000001ff00 */
[----:B------:R-:W-:Y:S01]  /*0170*/  CS2R R34, SRZ ;  /* 0x0000000000227805 */ /* 0x000fe2000001ff00 */
[----:B------:R-:W-:Y:S01]  /*0180*/  CS2R R48, SRZ ;  /* 0x0000000000307805 */ /* 0x000fe2000001ff00 */
[----:B------:R-:W-:Y:S01]  /*0190*/  CS2R R50, SRZ ;  /* 0x0000000000327805 */ /* 0x000fe2000001ff00 */
[----:B------:R-:W-:Y:S01]  /*01a0*/  CS2R R56, SRZ ;  /* 0x0000000000387805 */ /* 0x000fe2000001ff00 */
[----:B------:R-:W-:Y:S01]  /*01b0*/  CS2R R58, SRZ ;  /* 0x00000000003a7805 */ /* 0x000fe2000001ff00 */
[----:B------:R-:W-:Y:S01]  /*01c0*/  CS2R R72, SRZ ;  /* 0x0000000000487805 */ /* 0x000fe2000001ff00 */
[----:B-1----:R-:W-:Y:S01]  /*01d0*/  SHF.R.S32.HI R2, RZ, 0x1f, R10 ;  /* 0x0000001fff027819 */ /* 0x002fe2000001140a */
[----:B------:R-:W-:Y:S01]  /*01e0*/  CS2R R74, SRZ ;  /* 0x00000000004a7805 */ /* 0x000fe2000001ff00 */
[----:B------:R-:W-:Y:S01]  /*01f0*/  ISETP.GE.AND P2, PT, R10, RZ, PT ;  /* 0x000000ff0a00720c */ /* 0x000fe20003f46270 */
[----:B------:R-:W-:Y:S01]  /*0200*/  UMOV UR4, URZ ;  /* 0x0000003f00047c82 */ /* 0x000fe20008000000 */
[----:B------:R-:W-:Y:S01]  /*0210*/  LEA.HI R5, R2, R10, RZ, 0x4 ;  /* 0x0000000a02057211 */ /* 0x000fe200078f20ff */
[----:B---3--:R-:W-:Y:S01]  /*0220*/  MUFU.RCP R9, R9 ;  /* 0x0000000900097308 */ /* 0x008fe20000001000 */
[----:B--2---:R-:W-:Y:S01]  /*0230*/  SHF.L.U32 R17, R16, 0x2, RZ ;  /* 0x0000000210117819 */ /* 0x004fe200000006ff */
[----:B------:R-:W-:Y:S01]  /*0240*/  UMOV UR5, URZ ;  /* 0x0000003f00057c82 */ /* 0x000fe20008000000 */
[----:B------:R-:W-:-:S02]  /*0250*/  SHF.R.S32.HI R2, RZ, 0x4, R5 ;  /* 0x00000004ff027819 */ /* 0x000fc40000011405 */
[----:B------:R-:W-:Y:S02]  /*0260*/  LOP3.LUT R5, R5, 0xfffffff0, RZ, 0xc0, !PT ;  /* 0xfffffff005057812 */ /* 0x000fe400078ec0ff */
[----:B------:R-:W-:Y:S02]  /*0270*/  SHF.L.U32 R0, R2, 0x3, RZ ;  /* 0x0000000302007819 */ /* 0x000fe400000006ff */
[----:B------:R-:W-:Y:S02]  /*0280*/  IADD3 R5, -R5, R10, RZ ;  /* 0x0000000a05057210 */ /* 0x000fe40007ffe1ff */
[----:B------:R-:W-:Y:S02]  /*0290*/  LEA.HI.SX32 R3, R3, -R0, 0x1a ;  /* 0x8000000003037211 */ /* 0x000fe400078fd2ff */
[----:B------:R-:W-:Y:S02]  /*02a0*/  IABS R12, R5 ;  /* 0x00000005000c7213 */ /* 0x000fe40000000000 */
[----:B------:R-:W-:-:S02]  /*02b0*/  IMNMX R6, R3, 0x8, PT ;  /* 0x0000000803067817 */ /* 0x000fc40003800200 */
[----:B------:R-:W-:Y:S02]  /*02c0*/  LOP3.LUT R82, R17, 0x1c, RZ, 0xc0, !PT ;  /* 0x0000001c11527812 */ /* 0x000fe400078ec0ff */
[-C--:B------:R-:W-:Y:S02]  /*02d0*/  IABS R11, R6.reuse ;  /* 0x00000006000b7213 */ /* 0x080fe40000000000 */
[----:B------:R-:W-:Y:S02]  /*02e0*/  LOP3.LUT R5, R5, R6, RZ, 0x3c, !PT ;  /* 0x0000000605057212 */ /* 0x000fe400078e3cff */
[----:B------:R-:W1:Y:S01]  /*02f0*/  I2F.RP R7, R11 ;  /* 0x0000000b00077306 */ /* 0x000e620000209400 */
[----:B------:R-:W-:Y:S02]  /*0300*/  SHF.L.U32 R86, R82, 0x2, RZ ;  /* 0x0000000252567819 */ /* 0x000fe400000006ff */
[----:B------:R-:W-:Y:S02]  /*0310*/  ISETP.GE.AND P4, PT, R5, RZ, PT ;  /* 0x000000ff0500720c */ /* 0x000fe40003f86270 */
[----:B------:R-:W-:-:S02]  /*0320*/  SHF.L.U32 R81, R16, 0x5, RZ ;  /* 0x0000000510517819 */ /* 0x000fc400000006ff */
[----:B------:R-:W-:Y:S02]  /*0330*/  LOP3.LUT R80, R17, 0x3c, RZ, 0xc0, !PT ;  /* 0x0000003c11507812 */ /* 0x000fe400078ec0ff */
[----:B------:R-:W-:Y:S02]  /*0340*/  LOP3.LUT R81, R81, 0x3e00, RZ, 0xc0, !PT ;  /* 0x00003e0051517812 */ /* 0x000fe400078ec0ff */
[----:B------:R-:W-:Y:S01]  /*0350*/  LEA R80, R80, 0x2000, 0x7 ;  /* 0x0000200050507811 */ /* 0x000fe200078e38ff */
[----:B-1----:R-:W1:Y:S02]  /*0360*/  MUFU.RCP R7, R7 ;  /* 0x0000000700077308 */ /* 0x002e640000001000 */
[----:B-1----:R-:W-:Y:S02]  /*0370*/  IADD3 R2, R7, 0xffffffe, RZ ;  /* 0x0ffffffe07027810 */ /* 0x002fe40007ffe0ff */
[----:B------:R-:W-:-:S04]  /*0380*/  IABS R7, R10 ;  /* 0x0000000a00077213 */ /* 0x000fc80000000000 */
[----:B------:R1:W2:Y:S02]  /*0390*/  F2I.FTZ.U32.TRUNC.NTZ R3, R2 ;  /* 0x0000000200037305 */ /* 0x0002a4000021f000 */
[----:B-1----:R-:W-:Y:S02]  /*03a0*/  MOV R2, RZ ;  /* 0x000000ff00027202 */ /* 0x002fe40000000f00 */
[----:B--2---:R-:W-:-:S05]  /*03b0*/  IADD3 R8, RZ, -R3, RZ ;  /* 0x80000003ff087210 */ /* 0x004fca0007ffe0ff */
[----:B------:R-:W-:Y:S01]  /*03c0*/  IMAD R13, R8, R11, RZ ;  /* 0x0000000b080d7224 */ /* 0x000fe200078e02ff */
[----:B------:R-:W-:-:S03]  /*03d0*/  IABS R8, R6 ;  /* 0x0000000600087213 */ /* 0x000fc60000000000 */
[----:B------:R-:W-:Y:S01]  /*03e0*/  IMAD.HI.U32 R3, R3, R13, R2 ;  /* 0x0000000d03037227 */ /* 0x000fe200078e0002 */
[----:B------:R-:W-:-:S05]  /*03f0*/  IADD3 R8, RZ, -R8, RZ ;  /* 0x80000008ff087210 */ /* 0x000fca0007ffe0ff */
[----:B------:R-:W-:-:S04]  /*0400*/  IMAD.HI.U32 R2, R3, R7, RZ ;  /* 0x0000000703027227 */ /* 0x000fc800078e00ff */
[----:B------:R-:W-:Y:S02]  /*0410*/  IMAD R2, R2, R8, R7 ;  /* 0x0000000802027224 */ /* 0x000fe400078e0207 */
[----:B------:R-:W-:Y:S01]  /*0420*/  IMAD.HI.U32 R7, R3, R12, RZ ;  /* 0x0000000c03077227 */ /* 0x000fe200078e00ff */
[----:B------:R-:W-:Y:S02]  /*0430*/  IADD3 R3, R9, 0xffffffe, RZ ;  /* 0x0ffffffe09037810 */ /* 0x000fe40007ffe0ff */
[----:B------:R-:W-:Y:S01]  /*0440*/  ISETP.GT.U32.AND P0, PT, R11, R2, PT ;  /* 0x000000020b00720c */ /* 0x000fe20003f04070 */
[----:B------:R-:W-:-:S03]  /*0450*/  IMAD R8, R7, R8, R12 ;  /* 0x0000000807087224 */ /* 0x000fc600078e020c */
[----:B------:R-:W1:Y:S02]  /*0460*/  F2I.FTZ.U32.TRUNC.NTZ R3, R3 ;  /* 0x0000000300037305 */ /* 0x000e64000021f000 */
[----:B------:R-:W-:-:S07]  /*0470*/  ISETP.GT.U32.AND P3, PT, R11, R8, PT ;  /* 0x000000080b00720c */ /* 0x000fce0003f64070 */
[----:B------:R-:W-:-:S04]  /*0480*/  @!P0 IADD3 R2, R2, -R11, RZ ;  /* 0x8000000b02028210 */ /* 0x000fc80007ffe0ff */
[----:B------:R-:W-:Y:S02]  /*0490*/  ISETP.GT.U32.AND P0, PT, R11, R2, PT ;  /* 0x000000020b00720c */ /* 0x000fe40003f04070 */
[-C--:B------:R-:W-:Y:S02]  /*04a0*/  @!P3 IADD3 R8, R8, -R11.reuse, RZ ;  /* 0x8000000b0808b210 */ /* 0x080fe40007ffe0ff */
[----:B------:R-:W-:Y:S02]  /*04b0*/  @!P3 IADD3 R7, R7, 0x1, RZ ;  /* 0x000000010707b810 */ /* 0x000fe40007ffe0ff */
[----:B------:R-:W-:Y:S02]  /*04c0*/  ISETP.GE.U32.AND P1, PT, R8, R11, PT ;  /* 0x0000000b0800720c */ /* 0x000fe40003f26070 */
[----:B-1----:R-:W-:-:S05]  /*04d0*/  IADD3 R8, RZ, -R3, RZ ;  /* 0x80000003ff087210 */ /* 0x002fca0007ffe0ff */
[----:B------:R-:W-:Y:S02]  /*04e0*/  @!P0 IADD3 R2, R2, -R11, RZ ;  /* 0x8000000b02028210 */ /* 0x000fe40007ffe0ff */
[----:B------:R-:W-:Y:S02]  /*04f0*/  ISETP.NE.AND P0, PT, R6, RZ, PT ;  /* 0x000000ff0600720c */ /* 0x000fe40003f05270 */
[----:B------:R-:W-:Y:S02]  /*0500*/  MOV R5, R2 ;  /* 0x0000000200057202 */ /* 0x000fe40000000f00 */
[----:B------:R-:W-:Y:S02]  /*0510*/  MOV R2, R8 ;  /* 0x0000000800027202 */ /* 0x000fe40000000f00 */
[----:B------:R-:W-:Y:S02]  /*0520*/  LOP3.LUT R6, RZ, R6, RZ, 0x33, !PT ;  /* 0x00000006ff067212 */ /* 0x000fe400078e33ff */
[----:B------:R-:W-:Y:S01]  /*0530*/  @!P2 IADD3 R5, -R5, RZ, RZ ;  /* 0x000000ff0505a210 */ /* 0x000fe20007ffe1ff */
[----:B------:R-:W-:Y:S01]  /*0540*/  IMAD R9, R2, R19, RZ ;  /* 0x0000001302097224 */ /* 0x000fe200078e02ff */
[----:B------:R-:W-:-:S02]  /*0550*/  MOV R2, RZ ;  /* 0x000000ff00027202 */ /* 0x000fc40000000f00 */
[----:B------:R-:W-:Y:S02]  /*0560*/  SEL R5, R6, R5, !P0 ;  /* 0x0000000506057207 */ /* 0x000fe40004000000 */
[----:B------:R-:W-:Y:S01]  /*0570*/  @P1 IADD3 R7, R7, 0x1, RZ ;  /* 0x0000000107071810 */ /* 0x000fe20007ffe0ff */
[----:B------:R-:W-:Y:S01]  /*0580*/  IMAD.HI.U32 R8, R3, R9, R2 ;  /* 0x0000000903087227 */ /* 0x000fe200078e0002 */
[----:B------:R-:W-:Y:S02]  /*0590*/  SHF.R.U32.HI R3, RZ, 0x3, R16 ;  /* 0x00000003ff037819 */ /* 0x000fe40000011610 */
[----:B------:R-:W-:Y:S02]  /*05a0*/  IADD3 R0, R0, R5, RZ ;  /* 0x0000000500007210 */ /* 0x000fe40007ffe0ff */
[----:B------:R-:W-:Y:S02]  /*05b0*/  IABS R2, R4 ;  /* 0x0000000400027213 */ /* 0x000fe40000000000 */
[----:B------:R-:W-:-:S02]  /*05c0*/  SGXT.U32 R3, R3, 0x4 ;  /* 0x000000040303781a */ /* 0x000fc40000000000 */
[----:B------:R-:W-:Y:S02]  /*05d0*/  SHF.L.U32 R0, R0, 0x6, RZ ;  /* 0x0000000600007819 */ /* 0x000fe400000006ff */
[----:B------:R-:W-:Y:S02]  /*05e0*/  @!P4 IADD3 R7, -R7, RZ, RZ ;  /* 0x000000ff0707c210 */ /* 0x000fe40007ffe1ff */
[----:B------:R-:W-:Y:S02]  /*05f0*/  SHF.R.U32.HI R5, RZ, 0x4, R16 ;  /* 0x00000004ff057819 */ /* 0x000fe40000011610 */
[----:B------:R-:W-:Y:S02]  /*0600*/  IADD3 R9, RZ, -R2, RZ ;  /* 0x80000002ff097210 */ /* 0x000fe40007ffe0ff */
[----:B------:R-:W-:Y:S02]  /*0610*/  LOP3.LUT R2, R0, R3, RZ, 0xfc, !PT ;  /* 0x0000000300027212 */ /* 0x000fe400078efcff */
[----:B------:R-:W-:-:S02]  /*0620*/  SEL R10, R6, R7, !P0 ;  /* 0x00000007060a7207 */ /* 0x000fc40004000000 */
[----:B------:R-:W-:Y:S02]  /*0630*/  SGXT.U32 R5, R5, 0x3 ;  /* 0x000000030505781a */ /* 0x000fe40000000000 */
[----:B------:R-:W-:Y:S02]  /*0640*/  MOV R7, R9 ;  /* 0x0000000900077202 */ /* 0x000fe40000000f00 */
[----:B------:R-:W-:Y:S02]  /*0650*/  IABS R9, R2 ;  /* 0x0000000200097213 */ /* 0x000fe40000000000 */
[----:B------:R-:W-:Y:S02]  /*0660*/  ISETP.GE.AND P0, PT, R2, RZ, PT ;  /* 0x000000ff0200720c */ /* 0x000fe40003f06270 */
[C---:B------:R-:W-:Y:S02]  /*0670*/  LOP3.LUT R78, R0.reuse, R5, RZ, 0xfc, !PT ;  /* 0x00000005004e7212 */ /* 0x040fe400078efcff */
[----:B------:R-:W-:-:S02]  /*0680*/  LOP3.LUT R2, R0, 0x10, R3, 0xfe, !PT ;  /* 0x0000001000027812 */ /* 0x000fc400078efe03 */
[----:B------:R-:W-:Y:S02]  /*0690*/  MOV R5, R9 ;  /* 0x0000000900057202 */ /* 0x000fe40000000f00 */
[--C-:B------:R-:W-:Y:S02]  /*06a0*/  LOP3.LUT R6, R0, 0x20, R3.reuse, 0xfe, !PT ;  /* 0x0000002000067812 */ /* 0x100fe400078efe03 */
[----:B------:R-:W-:Y:S02]  /*06b0*/  ISETP.GE.AND P3, PT, R2, RZ, PT ;  /* 0x000000ff0200720c */ /* 0x000fe40003f66270 */
[----:B------:R-:W-:Y:S01]  /*06c0*/  IABS R9, R2 ;  /* 0x0000000200097213 */ /* 0x000fe20000000000 */
[----:B------:R-:W-:Y:S01]  /*06d0*/  IMAD.HI.U32 R2, R8, R5, RZ ;  /* 0x0000000508027227 */ /* 0x000fe200078e00ff */
[----:B------:R-:W-:Y:S02]  /*06e0*/  LOP3.LUT R0, R0, 0x30, R3, 0xfe, !PT ;  /* 0x0000003000007812 */ /* 0x000fe400078efe03 */
[----:B------:R-:W-:Y:S01]  /*06f0*/  IABS R11, R6 ;  /* 0x00000006000b7213 */ /* 0x000fe20000000000 */
[----:B------:R-:W-:Y:S01]  /*0700*/  IMAD R2, R2, R7, R5 ;  /* 0x0000000702027224 */ /* 0x000fe200078e0205 */
[----:B------:R-:W-:-:S02]  /*0710*/  ISETP.GE.AND P1, PT, R0, RZ, PT ;  /* 0x000000ff0000720c */ /* 0x000fc40003f26270 */
[----:B------:R-:W-:Y:S01]  /*0720*/  IABS R13, R0 ;  /* 0x00000000000d7213 */ /* 0x000fe20000000000 */
[----:B------:R-:W-:Y:S01]  /*0730*/  IMAD.HI.U32 R0, R8, R9, RZ ;  /* 0x0000000908007227 */ /* 0x000fe200078e00ff */
[----:B------:R-:W-:Y:S02]  /*0740*/  ISETP.GT.U32.AND P4, PT, R19, R2, PT ;  /* 0x000000021300720c */ /* 0x000fe40003f84070 */
[----:B------:R-:W-:Y:S01]  /*0750*/  ISETP.GE.AND P2, PT, R6, RZ, PT ;  /* 0x000000ff0600720c */ /* 0x000fe20003f46270 */
[----:B------:R-:W-:Y:S01]  /*0760*/  IMAD R5, R0, R7, R9 ;  /* 0x0000000700057224 */ /* 0x000fe200078e0209 */
[----:B------:R-:W-:Y:S01]  /*0770*/  SHF.L.U32 R0, R10, 0x6, RZ ;  /* 0x000000060a007819 */ /* 0x000fe200000006ff */
[C---:B------:R-:W-:Y:S01]  /*0780*/  IMAD.HI.U32 R6, R8.reuse, R11, RZ ;  /* 0x0000000b08067227 */ /* 0x040fe200078e00ff */
[----:B------:R-:W-:Y:S02]  /*0790*/  LOP3.LUT R85, R3, 0x10, RZ, 0xfc, !PT ;  /* 0x0000001003557812 */ /* 0x000fe400078efcff */
[----:B------:R-:W-:Y:S01]  /*07a0*/  ISETP.GT.U32.AND P6, PT, R19, R5, PT ;  /* 0x000000051300720c */ /* 0x000fe20003fc4070 */
[----:B------:R-:W-:Y:S01]  /*07b0*/  IMAD.HI.U32 R8, R8, R13, RZ ;  /* 0x0000000d08087227 */ /* 0x000fe200078e00ff */
[----:B------:R-:W-:-:S02]  /*07c0*/  LOP3.LUT R84, R3, 0x20, RZ, 0xfc, !PT ;  /* 0x0000002003547812 */ /* 0x000fc400078efcff */
[----:B------:R-:W-:Y:S01]  /*07d0*/  LOP3.LUT R83, R3, 0x30, RZ, 0xfc, !PT ;  /* 0x0000003003537812 */ /* 0x000fe200078efcff */
[----:B------:R-:W-:Y:S01]  /*07e0*/  IMAD R6, R6, R7, R11 ;  /* 0x0000000706067224 */ /* 0x000fe200078e020b */
[----:B------:R-:W-:Y:S01]  /*07f0*/  @!P4 IADD3 R2, R2, -R19, RZ ;  /* 0x800000130202c210 */ /* 0x000fe20007ffe0ff */
[----:B------:R-:W-:Y:S01]  /*0800*/  IMAD R8, R8, R7, R13 ;  /* 0x0000000708087224 */ /* 0x000fe200078e020d */
[----:B------:R-:W-:Y:S02]  /*0810*/  SHF.R.S32.HI R7, RZ, 0x19, R10 ;  /* 0x00000019ff077819 */ /* 0x000fe4000001140a */
[C---:B------:R-:W-:Y:S02]  /*0820*/  ISETP.GT.U32.AND P4, PT, R19.reuse, R6, PT ;  /* 0x000000061300720c */ /* 0x040fe40003f84070 */
[----:B------:R-:W-:Y:S02]  /*0830*/  ISETP.GT.U32.AND P5, PT, R19, R8, PT ;  /* 0x000000081300720c */ /* 0x000fe40003fa4070 */
[----:B------:R-:W-:-:S02]  /*0840*/  @!P6 IADD3 R5, R5, -R19, RZ ;  /* 0x800000130505e210 */ /* 0x000fc40007ffe0ff */
[----:B------:R-:W-:Y:S02]  /*0850*/  ISETP.GT.U32.AND P6, PT, R19, R2, PT ;  /* 0x000000021300720c */ /* 0x000fe40003fc4070 */
[----:B------:R-:W-:Y:S02]  /*0860*/  SGXT R7, R7, 0x1 ;  /* 0x000000010707781a */ /* 0x000fe40000000200 */
[----:B------:R-:W-:Y:S02]  /*0870*/  LOP3.LUT R12, R0, R3, RZ, 0xfc, !PT ;  /* 0x00000003000c7212 */ /* 0x000fe400078efcff */
[----:B------:R-:W-:Y:S02]  /*0880*/  LEA R85, R85, R86, 0x7 ;  /* 0x0000005655557211 */ /* 0x000fe400078e38ff */
[-C--:B------:R-:W-:Y:S02]  /*0890*/  @!P4 IADD3 R6, R6, -R19.reuse, RZ ;  /* 0x800000130606c210 */ /* 0x080fe40007ffe0ff */
[----:B------:R-:W-:-:S02]  /*08a0*/  @!P5 IADD3 R8, R8, -R19, RZ ;  /* 0x800000130808d210 */ /* 0x000fc40007ffe0ff */
[C---:B------:R-:W-:Y:S02]  /*08b0*/  ISETP.GT.U32.AND P4, PT, R19.reuse, R5, PT ;  /* 0x000000051300720c */ /* 0x040fe40003f84070 */
[----:B------:R-:W-:Y:S02]  /*08c0*/  @!P6 IADD3 R2, R2, -R19, RZ ;  /* 0x800000130202e210 */ /* 0x000fe40007ffe0ff */
[C---:B------:R-:W-:Y:S02]  /*08d0*/  ISETP.GT.U32.AND P5, PT, R19.reuse, R6, PT ;  /* 0x000000061300720c */ /* 0x040fe40003fa4070 */
[----:B------:R-:W-:Y:S02]  /*08e0*/  ISETP.GT.U32.AND P6, PT, R19, R8, PT ;  /* 0x000000081300720c */ /* 0x000fe40003fc4070 */
[-C--:B------:R-:W-:Y:S02]  /*08f0*/  LEA R84, R84, R86.reuse, 0x7 ;  /* 0x0000005654547211 */ /* 0x080fe400078e38ff */
[----:B------:R-:W-:-:S02]  /*0900*/  LEA R83, R83, R86, 0x7 ;  /* 0x0000005653537211 */ /* 0x000fc400078e38ff */
[----:B------:R-:W-:Y:S02]  /*0910*/  LEA R86, R3, R86, 0x7 ;  /* 0x0000005603567211 */ /* 0x000fe400078e38ff */
[C-C-:B------:R-:W-:Y:S02]  /*0920*/  LOP3.LUT R14, R0.reuse, 0x10, R3.reuse, 0xfe, !PT ;  /* 0x00000010000e7812 */ /* 0x140fe400078efe03 */
[C-C-:B------:R-:W-:Y:S02]  /*0930*/  LOP3.LUT R23, R0.reuse, 0x20, R3.reuse, 0xfe, !PT ;  /* 0x0000002000177812 */ /* 0x140fe400078efe03 */
[----:B------:R-:W-:Y:S02]  /*0940*/  LOP3.LUT R18, R0, 0x30, R3, 0xfe, !PT ;  /* 0x0000003000127812 */ /* 0x000fe400078efe03 */
[C---:B------:R-:W-:Y:S02]  /*0950*/  LEA.HI R3, R7.reuse, R12, RZ, 0x7 ;  /* 0x0000000c07037211 */ /* 0x040fe400078f38ff */
[----:B------:R-:W-:-:S02]  /*0960*/  LEA.HI R9, R7, R14, RZ, 0x7 ;  /* 0x0000000e07097211 */ /* 0x000fc400078f38ff */
[----:B------:R-:W-:Y:S02]  /*0970*/  LOP3.LUT R3, R3, 0xffffff80, RZ, 0xc0, !PT ;  /* 0xffffff8003037812 */ /* 0x000fe400078ec0ff */
[C---:B------:R-:W-:Y:S02]  /*0980*/  LEA.HI R10, R7.reuse, R23, RZ, 0x7 ;  /* 0x00000017070a7211 */ /* 0x040fe400078f38ff */
[----:B------:R-:W-:Y:S02]  /*0990*/  LEA.HI R7, R7, R18, RZ, 0x7 ;  /* 0x0000001207077211 */ /* 0x000fe400078f38ff */
[-C--:B------:R-:W-:Y:S02]  /*09a0*/  @!P4 IADD3 R5, R5, -R19.reuse, RZ ;  /* 0x800000130505c210 */ /* 0x080fe40007ffe0ff */
[----:B------:R-:W-:Y:S02]  /*09b0*/  @!P5 IADD3 R6, R6, -R19, RZ ;  /* 0x800000130606d210 */ /* 0x000fe40007ffe0ff */
[----:B------:R-:W-:-:S02]  /*09c0*/  LOP3.LUT R9, R9, 0xffffff80, RZ, 0xc0, !PT ;  /* 0xffffff8009097812 */ /* 0x000fc400078ec0ff */
[----:B------:R-:W-:Y:S02]  /*09d0*/  IADD3 R15, R12, -R3, RZ ;  /* 0x800000030c0f7210 */ /* 0x000fe40007ffe0ff */
[----:B------:R-:W-:Y:S02]  /*09e0*/  @!P6 IADD3 R8, R8, -R19, RZ ;  /* 0x800000130808e210 */ /* 0x000fe40007ffe0ff */
[----:B------:R-:W-:Y:S01]  /*09f0*/  ISETP.NE.AND P4, PT, R4, RZ, PT ;  /* 0x000000ff0400720c */ /* 0x000fe20003f85270 */
[----:B------:R-:W-:Y:S01]  /*0a00*/  IMAD R15, R15, 0xb0, R82 ;  /* 0x000000b00f0f7824 */ /* 0x000fe200078e0252 */
[----:B------:R-:W-:Y:S02]  /*0a10*/  LOP3.LUT R3, RZ, R4, RZ, 0x33, !PT ;  /* 0x00000004ff037212 */ /* 0x000fe400078e33ff */
[----:B------:R-:W-:Y:S02]  /*0a20*/  @!P0 IADD3 R2, -R2, RZ, RZ ;  /* 0x000000ff02028210 */ /* 0x000fe40007ffe1ff */
[----:B------:R-:W-:-:S02]  /*0a30*/  LOP3.LUT R7, R7, 0xffffff80, RZ, 0xc0, !PT ;  /* 0xffffff8007077812 */ /* 0x000fc400078ec0ff */
[----:B------:R-:W-:Y:S02]  /*0a40*/  @!P3 IADD3 R5, -R5, RZ, RZ ;  /* 0x000000ff0505b210 */ /* 0x000fe40007ffe1ff */
[----:B------:R-:W-:Y:S02]  /*0a50*/  @!P2 IADD3 R6, -R6, RZ, RZ ;  /* 0x000000ff0606a210 */ /* 0x000fe40007ffe1ff */
[----:B------:R-:W-:Y:S02]  /*0a60*/  IADD3 R21, R14, -R9, RZ ;  /* 0x800000090e157210 */ /* 0x000fe40007ffe0ff */
[----:B------:R-:W-:Y:S02]  /*0a70*/  @!P1 IADD3 R8, -R8, RZ, RZ ;  /* 0x000000ff08089210 */ /* 0x000fe40007ffe1ff */
[----:B------:R-:W-:Y:S01]  /*0a80*/  SEL R9, R3, R2, !P4 ;  /* 0x0000000203097207 */ /* 0x000fe20006000000 */
[----:B------:R-:W-:Y:S01]  /*0a90*/  IMAD R22, R21, 0xb0, R82 ;  /* 0x000000b015167824 */ /* 0x000fe200078e0252 */
[----:B------:R-:W-:Y:S01]  /*0aa0*/  LOP3.LUT R10, R10, 0xffffff80, RZ, 0xc0, !PT ;  /* 0xffffff800a0a7812 */ /* 0x000fe200078ec0ff */
[----:B------:R-:W-:Y:S01]  /*0ab0*/  IMAD.WIDE R20, R15, R27, c[0x0][0x170] ;  /* 0x00005c000f147625 */ /* 0x000fe200078e021b */
[----:B------:R-:W-:-:S02]  /*0ac0*/  IADD3 R25, R18, -R7, RZ ;  /* 0x8000000712197210 */ /* 0x000fc40007ffe0ff */
[----:B------:R-:W-:Y:S01]  /*0ad0*/  SEL R5, R3, R5, !P4 ;  /* 0x0000000503057207 */ /* 0x000fe20006000000 */
[--C-:B------:R-:W-:Y:S01]  /*0ae0*/  IMAD R9, R9, 0xb0, R82.reuse ;  /* 0x000000b009097824 */ /* 0x100fe200078e0252 */
[----:B------:R-:W-:Y:S01]  /*0af0*/  SEL R7, R3, R6, !P4 ;  /* 0x0000000603077207 */ /* 0x000fe20006000000 */
[----:B------:R-:W-:Y:S01]  /*0b00*/  IMAD R26, R25, 0xb0, R82 ;  /* 0x000000b0191a7824 */ /* 0x000fe200078e0252 */
[----:B------:R-:W-:Y:S01]  /*0b10*/  SEL R3, R3, R8, !P4 ;  /* 0x0000000803037207 */ /* 0x000fe20006000000 */
[----:B------:R-:W-:Y:S01]  /*0b20*/  IMAD.WIDE R8, R9, R27, c[0x0][0x168] ;  /* 0x00005a0009087625 */ /* 0x000fe200078e021b */
[----:B------:R-:W-:-:S03]  /*0b30*/  IADD3 R23, R23, -R10, RZ ;  /* 0x8000000a17177210 */ /* 0x000fc60007ffe0ff */
[--C-:B------:R-:W-:Y:S01]  /*0b40*/  IMAD R10, R5, 0xb0, R82.reuse ;  /* 0x000000b0050a7824 */ /* 0x100fe200078e0252 */
[----:B------:R1:W-:Y:S01]  /*0b50*/  LDGSTS.E.BYPASS.128 [R86], [R8.64] ;  /* 0x0000000008567fae */ /* 0x0003e2000b901c46 */
[--C-:B------:R-:W-:Y:S02]  /*0b60*/  IMAD R12, R7, 0xb0, R82.reuse ;  /* 0x000000b0070c7824 */ /* 0x100fe400078e0252 */
[----:B------:R-:W-:Y:S01]  /*0b70*/  IMAD R18, R3, 0xb0, R82 ;  /* 0x000000b003127824 */ /* 0x000fe200078e0252 */
[----:B------:R-:W-:Y:S01]  /*0b80*/  IADD3 R3, P2, R8, 0x80, RZ ;  /* 0x0000008008037810 */ /* 0x000fe20007f5e0ff */
[----:B------:R-:W-:-:S03]  /*0b90*/  IMAD.WIDE R10, R10, R27, c[0x0][0x168] ;  /* 0x00005a000a0a7625 */ /* 0x000fc600078e021b */
[----:B------:R-:W-:Y:S01]  /*0ba0*/  IADD3.X R6, RZ, R9, RZ, P2, !PT ;  /* 0x00000009ff067210 */ /* 0x000fe200017fe4ff */
[-C--:B------:R-:W-:Y:S01]  /*0bb0*/  IMAD.WIDE R12, R12, R27.reuse, c[0x0][0x168] ;  /* 0x00005a000c0c7625 */ /* 0x080fe200078e021b */
[----:B------:R2:W-:Y:S01]  /*0bc0*/  LDGSTS.E.BYPASS.128 [R85], [R10.64] ;  /* 0x000000000a557fae */ /* 0x0005e2000b901c46 */
[----:B------:R-:W-:Y:S02]  /*0bd0*/  IADD3 R2, P1, R10, 0x80, RZ ;  /* 0x000000800a027810 */ /* 0x000fe40007f3e0ff */
[-C--:B------:R-:W-:Y:S01]  /*0be0*/  IMAD.WIDE R18, R18, R27.reuse, c[0x0][0x168] ;  /* 0x00005a0012127625 */ /* 0x080fe200078e021b */
[----:B------:R3:W-:Y:S01]  /*0bf0*/  LDGSTS.E.BYPASS.128 [R84], [R12.64] ;  /* 0x000000000c547fae */ /* 0x0007e2000b901c46 */
[----:B------:R-:W-:Y:S02]  /*0c00*/  IADD3 R4, P0, R12, 0x80, RZ ;  /* 0x000000800c047810 */ /* 0x000fe40007f1e0ff */
[----:B------:R-:W-:Y:S01]  /*0c10*/  IMAD R24, R23, 0xb0, R82 ;  /* 0x000000b017187824 */ /* 0x000fe200078e0252 */
[----:B------:R4:W-:Y:S01]  /*0c20*/  LDGSTS.E.BYPASS.128 [R83], [R18.64] ;  /* 0x0000000012537fae */ /* 0x0009e2000b901c46 */
[----:B------:R-:W-:Y:S01]  /*0c30*/  IMAD.WIDE R22, R22, R27, c[0x0][0x170] ;  /* 0x00005c0016167625 */ /* 0x000fe200078e021b */
[----:B------:R-:W-:-:S02]  /*0c40*/  IADD3.X R7, RZ, R13, RZ, P0, !PT ;  /* 0x0000000dff077210 */ /* 0x000fc400007fe4ff */
[----:B------:R-:W0:Y:S01]  /*0c50*/  LDGDEPBAR ;  /* 0x00000000000079af */ /* 0x000e220000000000 */
[-C--:B------:R-:W-:Y:S01]  /*0c60*/  IMAD.WIDE R24, R24, R27.reuse, c[0x0][0x170] ;  /* 0x00005c0018187625 */ /* 0x080fe200078e021b */
[----:B-1----:R-:W-:Y:S02]  /*0c70*/  IADD3 R8, P0, R18, 0x80, RZ ;  /* 0x0000008012087810 */ /* 0x002fe40007f1e0ff */
[----:B------:R4:W-:Y:S01]  /*0c80*/  LDGSTS.E.BYPASS.128 [R86+0x2000], [R20.64] ;  /* 0x0200000014567fae */ /* 0x0009e2000b901c46 */
[----:B------:R-:W-:Y:S01]  /*0c90*/  IMAD.WIDE R26, R26, R27, c[0x0][0x170] ;  /* 0x00005c001a1a7625 */ /* 0x000fe200078e021b */
[----:B------:R-:W-:Y:S02]  /*0ca0*/  IADD3.X R9, RZ, R19, RZ, P0, !PT ;  /* 0x00000013ff097210 */ /* 0x000fe400007fe4ff */
[----:B------:R4:W-:Y:S01]  /*0cb0*/  LDGSTS.E.BYPASS.128 [R85+0x2000], [R22.64] ;  /* 0x0200000016557fae */ /* 0x0009e2000b901c46 */
[----:B--2---:R-:W-:Y:S02]  /*0cc0*/  IADD3 R10, P0, R20, 0x80, RZ ;  /* 0x00000080140a7810 */ /* 0x004fe40007f1e0ff */
[----:B------:R-:W-:Y:S01]  /*0cd0*/  IADD3.X R5, RZ, R11, RZ, P1, !PT ;  /* 0x0000000bff057210 */ /* 0x000fe20000ffe4ff */
[----:B------:R1:W-:Y:S01]  /*0ce0*/  LDGSTS.E.BYPASS.128 [R84+0x2000], [R24.64] ;  /* 0x0200000018547fae */ /* 0x0003e2000b901c46 */
[----:B---3--:R-:W-:-:S02]  /*0cf0*/  IADD3.X R12, RZ, R21, RZ, P0, !PT ;  /* 0x00000015ff0c7210 */ /* 0x008fc400007fe4ff */
[----:B------:R-:W-:Y:S01]  /*0d00*/  IADD3 R13, P1, R24, 0x80, RZ ;  /* 0x00000080180d7810 */ /* 0x000fe20007f3e0ff */
[----:B------:R2:W-:Y:S01]  /*0d10*/  LDGSTS.E.BYPASS.128 [R83+0x2000], [R26.64] ;  /* 0x020000001a537fae */ /* 0x0005e2000b901c46 */
[----:B------:R-:W-:Y:S02]  /*0d20*/  IADD3 R14, P0, R26, 0x80, RZ ;  /* 0x000000801a0e7810 */ /* 0x000fe40007f1e0ff */
[----:B------:R-:W-:Y:S01]  /*0d30*/  IADD3 R11, P2, R22, 0x80, RZ ;  /* 0x00000080160b7810 */ /* 0x000fe20007f5e0ff */
[----:B------:R-:W0:Y:S01]  /*0d40*/  LDGDEPBAR ;  /* 0x00000000000079af */ /* 0x000e220000000000 */
[----:B------:R-:W-:Y:S02]  /*0d50*/  IADD3.X R76, RZ, R25, RZ, P1, !PT ;  /* 0x00000019ff4c7210 */ /* 0x000fe40000ffe4ff */
[----:B------:R-:W-:Y:S01]  /*0d60*/  IADD3.X R77, RZ, R27, RZ, P0, !PT ;  /* 0x0000001bff4d7210 */ /* 0x000fe200007fe4ff */
[----:B-1----:R-:W-:Y:S01]  /*0d70*/  CS2R R24, SRZ ;  /* 0x0000000000187805 */ /* 0x002fe2000001ff00 */
[----:B------:R-:W-:-:S02]  /*0d80*/  IADD3.X R15, RZ, R23, RZ, P2, !PT ;  /* 0x00000017ff0f7210 */ /* 0x000fc400017fe4ff */
[----:B------:R-:W-:Y:S01]  /*0d90*/  IADD3 R82, -R82, 0x90, RZ ;  /* 0x0000009052527810 */ /* 0x000fe20007ffe1ff */
[----:B--2---:R-:W-:Y:S01]  /*0da0*/  CS2R R26, SRZ ;  /* 0x00000000001a7805 */ /* 0x004fe2000001ff00 */
[----:B------:R-:W-:-:S04]  /*0db0*/  DEPBAR.LE SB0, 0x0 ;  /* 0x000080000000791a */ /* 0x000fc80000000000 */
[----:B----4-:R-:W-:Y:S06]  /*0dc0*/  BAR.SYNC 0x0 ;  /* 0x0000000000007b1d */ /* 0x010fec0000000000 */
.L_x_1:
[----:B------:R-:W-:Y:S01]  /*0dd0*/  LDS.128 R16, [R81] ;  /* 0x0000000051107984 */ /* 0x000fe20000000c00 */
[C---:B------:R-:W-:Y:S02]  /*0de0*/  ISETP.GE.U32.AND P1, PT, R79.reuse, R82, PT ;  /* 0x000000524f00720c */ /* 0x040fe40003f26070 */
[C---:B------:R-:W-:Y:S01]  /*0df0*/  ISETP.GE.U32.AND P0, PT, R79.reuse, 0x90, PT ;  /* 0x000000904f00780c */ /* 0x040fe20003f06070 */
[----:B------:R-:W1:Y:S01]  /*0e00*/  LDS.128 R52, [R80] ;  /* 0x0000000050347984 */ /* 0x000e620000000c00 */
[----:B------:R-:W-:Y:S02]  /*0e10*/  SEL R87, RZ, 0x10, P1 ;  /* 0x00000010ff577807 */ /* 0x000fe40000800000 */
[----:B------:R-:W-:Y:S01]  /*0e20*/  IADD3 R79, R79, 0x20, RZ ;  /* 0x000000204f4f7810 */ /* 0x000fe20007ffe0ff */
[----:B------:R-:W2:Y:S01]  /*0e30*/  LDS.128 R40, [R80+0x100] ;  /* 0x0001000050287984 */ /* 0x000ea20000000c00 */
[----:B------:R-:W-:-:S03]  /*0e40*/  SEL R87, R87, RZ, !P0 ;  /* 0x000000ff57577207 */ /* 0x000fc60004000000 */
[----:B------:R-:W3:Y:S01]  /*0e50*/  LDS.128 R64, [R80+0x80] ;  /* 0x0000800050407984 */ /* 0x000ee20000000c00 */
[----:B------:R-:W-:-:S03]  /*0e60*/  ISETP.NE.U32.AND P1, PT, R87, RZ, PT ;  /* 0x000000ff5700720c */ /* 0x000fc60003f25070 */
[----:B------:R-:W4:Y:S04]  /*0e70*/  LDS.128 R20, [R80+0x180] ;  /* 0x0001800050147984 */ /* 0x000f280000000c00 */
[----:B------:R-:W5:Y:S04]  /*0e80*/  LDS.128 R68, [R81+0x80] ;  /* 0x0000800051447984 */ /* 0x000f680000000c00 */
[----:B------:R-:W5:Y:S01]  /*0e90*/  LDS.128 R36, [R81+0x100] ;  /* 0x0001000051247984 */ /* 0x000f620000000c00 */
[C---:B-1----:R-:W-:Y:S01]  /*0ea0*/  FFMA R72, R16.reuse, R52, R72 ;  /* 0x0000003410487223 */ /* 0x042fe20000000048 */
[----:B--2---:R-:W-:-:S03]  /*0eb0*/  FFMA R74, R16, R40, R74 ;  /* 0x00000028104a7223 */ /* 0x004fc6000000004a */
[C---:B------:R-:W-:Y:S01]  /*0ec0*/  FFMA R89, R17.reuse, R53, R72 ;  /* 0x0000003511597223 */ /* 0x040fe20000000048 */
[C---:B---3--:R-:W-:Y:S01]  /*0ed0*/  FFMA R88, R16.reuse, R64, R73 ;  /* 0x0000004010587223 */ /* 0x048fe20000000049 */
[C---:B------:R-:W-:Y:S01]  /*0ee0*/  FFMA R91, R17.reuse, R41, R74 ;  /* 0x00000029115b7223 */ /* 0x040fe2000000004a */
[----:B----4-:R-:W-:Y:S02]  /*0ef0*/  FFMA R16, R16, R20, R75 ;  /* 0x0000001410107223 */ /* 0x010fe4000000004b */
[C---:B------:R-:W-:Y:S01]  /*0f00*/  FFMA R87, R17.reuse, R65, R88 ;  /* 0x0000004111577223 */ /* 0x040fe20000000058 */
[----:B------:R-:W1:Y:S01]  /*0f10*/  LDS.128 R72, [R81+0x180] ;  /* 0x0001800051487984 */ /* 0x000e620000000c00 */
[C---:B------:R-:W-:Y:S01]  /*0f20*/  FFMA R88, R18.reuse, R54, R89 ;  /* 0x0000003612587223 */ /* 0x040fe20000000059 */
[----:B------:R-:W-:Y:S01]  /*0f30*/  FFMA R17, R17, R21, R16 ;  /* 0x0000001511117223 */ /* 0x000fe20000000010 */
[C---:B------:R-:W-:Y:S01]  /*0f40*/  FFMA R16, R18.reuse, R42, R91 ;  /* 0x0000002a12107223 */ /* 0x040fe2000000005b */
[----:B------:R-:W-:Y:S01]  /*0f50*/  FFMA R90, R18, R66, R87 ;  /* 0x00000042125a7223 */ /* 0x000fe20000000057 */
[----:B-----5:R-:W-:Y:S01]  /*0f60*/  FFMA R58, R68, R40, R58 ;  /* 0x00000028443a7223 */ /* 0x020fe2000000003a */
[----:B------:R-:W-:Y:S01]  /*0f70*/  FFMA R18, R18, R22, R17 ;  /* 0x0000001612127223 */ /* 0x000fe20000000011 */
[----:B------:R-:W-:Y:S01]  /*0f80*/  FFMA R87, R19, R43, R16 ;  /* 0x0000002b13577223 */ /* 0x000fe20000000010 */
[C---:B------:R-:W-:Y:S01]  /*0f90*/  FFMA R16, R68.reuse, R64, R57 ;  /* 0x0000004044107223 */ /* 0x040fe20000000039 */
[C---:B------:R-:W-:Y:S01]  /*0fa0*/  FFMA R56, R68.reuse, R52, R56 ;  /* 0x0000003444387223 */ /* 0x040fe20000000038 */
[----:B------:R-:W-:Y:S01]  /*0fb0*/  FFMA R95, R69, R41, R58 ;  /* 0x00000029455f7223 */ /* 0x000fe2000000003a */
[C---:B------:R-:W-:Y:S01]  /*0fc0*/  FFMA R89, R19.reuse, R55, R88 ;  /* 0x0000003713597223 */ /* 0x040fe20000000058 */
[C---:B------:R-:W-:Y:S01]  /*0fd0*/  FFMA R91, R19.reuse, R67, R90 ;  /* 0x00000043135b7223 */ /* 0x040fe2000000005a */
[----:B------:R-:W-:Y:S01]  /*0fe0*/  FFMA R93, R19, R23, R18 ;  /* 0x00000017135d7223 */ /* 0x000fe20000000012 */
[----:B------:R-:W-:Y:S01]  /*0ff0*/  FFMA R68, R68, R20, R59 ;  /* 0x0000001444447223 */ /* 0x000fe2000000003b */
[C---:B------:R-:W-:Y:S01]  /*1000*/  FFMA R57, R69.reuse, R65, R16 ;  /* 0x0000004145397223 */ /* 0x040fe20000000010 */
[C---:B------:R-:W-:Y:S01]  /*1010*/  FFMA R59, R69.reuse, R53, R56 ;  /* 0x00000035453b7223 */ /* 0x040fe20000000038 */
[----:B------:R-:W2:Y:S01]  /*1020*/  LDS.128 R16, [R81+0x1000] ;  /* 0x0010000051107984 */ /* 0x000ea20000000c00 */
[----:B------:R-:W-:Y:S01]  /*1030*/  FFMA R56, R70, R42, R95 ;  /* 0x0000002a46387223 */ /* 0x000fe2000000005f */
[----:B------:R-:W-:Y:S01]  /*1040*/  FFMA R69, R69, R21, R68 ;  /* 0x0000001545457223 */ /* 0x000fe20000000044 */
[C---:B------:R-:W-:Y:S01]  /*1050*/  FFMA R48, R36.reuse, R52, R48 ;  /* 0x0000003424307223 */ /* 0x040fe20000000030 */
[C---:B------:R-:W-:Y:S01]  /*1060*/  FFMA R50, R36.reuse, R40, R50 ;  /* 0x0000002824327223 */ /* 0x040fe20000000032 */
[----:B------:R-:W-:Y:S01]  /*1070*/  FFMA R95, R71, R43, R56 ;  /* 0x0000002b475f7223 */ /* 0x000fe20000000038 */
[C---:B------:R-:W-:Y:S01]  /*1080*/  FFMA R56, R36.reuse, R64, R49 ;  /* 0x0000004024387223 */ /* 0x040fe20000000031 */
[----:B------:R-:W-:Y:S01]  /*1090*/  FFMA R36, R36, R20, R51 ;  /* 0x0000001424247223 */ /* 0x000fe20000000033 */
[C---:B------:R-:W-:Y:S01]  /*10a0*/  FFMA R68, R70.reuse, R66, R57 ;  /* 0x0000004246447223 */ /* 0x040fe20000000039 */
[C---:B------:R-:W-:Y:S01]  /*10b0*/  FFMA R58, R70.reuse, R54, R59 ;  /* 0x00000036463a7223 */ /* 0x040fe2000000003b */
[----:B------:R-:W-:Y:S01]  /*10c0*/  FFMA R70, R70, R22, R69 ;  /* 0x0000001646467223 */ /* 0x000fe20000000045 */
[C---:B------:R-:W-:Y:S01]  /*10d0*/  FFMA R57, R37.reuse, R65, R56 ;  /* 0x0000004125397223 */ /* 0x040fe20000000038 */
[C---:B------:R-:W-:Y:S01]  /*10e0*/  FFMA R59, R37.reuse, R53, R48 ;  /* 0x00000035253b7223 */ /* 0x040fe20000000030 */
[C---:B------:R-:W-:Y:S01]  /*10f0*/  FFMA R69, R37.reuse, R41, R50 ;  /* 0x0000002925457223 */ /* 0x040fe20000000032 */
[----:B------:R-:W-:Y:S01]  /*1100*/  FFMA R37, R37, R21, R36 ;  /* 0x0000001525257223 */ /* 0x000fe20000000024 */
[----:B------:R-:W-:Y:S01]  /*1110*/  FFMA R97, R71, R55, R58 ;  /* 0x0000003747617223 */ /* 0x000fe2000000003a */
[----:B------:R-:W3:Y:S01]  /*1120*/  LDS.128 R48, [R81+0x1080] ;  /* 0x0010800051307984 */ /* 0x000ee20000000c00 */
[C---:B------:R-:W-:Y:S01]  /*1130*/  FFMA R58, R38.reuse, R66, R57 ;  /* 0x00000042263a7223 */ /* 0x040fe20000000039 */
[C---:B------:R-:W-:Y:S01]  /*1140*/  FFMA R56, R38.reuse, R54, R59 ;  /* 0x0000003626387223 */ /* 0x040fe2000000003b */
[C---:B------:R-:W-:Y:S01]  /*1150*/  FFMA R36, R38.reuse, R42, R69 ;  /* 0x0000002a26247223 */ /* 0x040fe20000000045 */
[----:B------:R-:W-:Y:S01]  /*1160*/  FFMA R38, R38, R22, R37 ;  /* 0x0000001626267223 */ /* 0x000fe20000000025 */
[C---:B------:R-:W-:Y:S01]  /*1170*/  FFMA R107, R39.reuse, R67, R58 ;  /* 0x00000043276b7223 */ /* 0x040fe2000000003a */
[C---:B------:R-:W-:Y:S01]  /*1180*/  FFMA R105, R39.reuse, R55, R56 ;  /* 0x0000003727697223 */ /* 0x040fe20000000038 */
[C---:B-1----:R-:W-:Y:S01]  /*1190*/  FFMA R24, R72.reuse, R52, R24 ;  /* 0x0000003448187223 */ /* 0x042fe20000000018 */
[C---:B------:R-:W-:Y:S01]  /*11a0*/  FFMA R109, R39.reuse, R23, R38 ;  /* 0x00000017276d7223 */ /* 0x040fe20000000026 */
[C---:B------:R-:W-:Y:S01]  /*11b0*/  FFMA R38, R72.reuse, R64, R25 ;  /* 0x0000004048267223 */ /* 0x040fe20000000019 */
[----:B------:R-:W-:Y:S01]  /*11c0*/  FFMA R103, R39, R43, R36 ;  /* 0x0000002b27677223 */ /* 0x000fe20000000024 */
[C---:B------:R-:W-:Y:S01]  /*11d0*/  FFMA R36, R72.reuse, R20, R27 ;  /* 0x0000001448247223 */ /* 0x040fe2000000001b */
[----:B------:R-:W-:Y:S01]  /*11e0*/  FFMA R26, R72, R40, R26 ;  /* 0x00000028481a7223 */ /* 0x000fe2000000001a */
[C---:B------:R-:W-:Y:S01]  /*11f0*/  FFMA R25, R73.reuse, R65, R38 ;  /* 0x0000004149197223 */ /* 0x040fe20000000026 */
[C---:B------:R-:W-:Y:S01]  /*1200*/  FFMA R27, R73.reuse, R53, R24 ;  /* 0x00000035491b7223 */ /* 0x040fe20000000018 */
[C---:B------:R-:W-:Y:S01]  /*1210*/  FFMA R37, R73.reuse, R21, R36 ;  /* 0x0000001549257223 */ /* 0x040fe20000000024 */
[----:B------:R-:W-:Y:S01]  /*1220*/  FFMA R73, R73, R41, R26 ;  /* 0x0000002949497223 */ /* 0x000fe2000000001a */
[C---:B------:R-:W-:Y:S01]  /*1230*/  FFMA R56, R74.reuse, R66, R25 ;  /* 0x000000424a387223 */ /* 0x040fe20000000019 */
[C---:B------:R-:W-:Y:S01]  /*1240*/  FFMA R38, R74.reuse, R54, R27 ;  /* 0x000000364a267223 */ /* 0x040fe2000000001b */
[C---:B------:R-:W-:Y:S01]  /*1250*/  FFMA R36, R74.reuse, R22, R37 ;  /* 0x000000164a247223 */ /* 0x040fe20000000025 */
[----:B------:R-:W1:Y:S01]  /*1260*/  LDS.128 R24, [R81+0x1100] ;  /* 0x0011000051187984 */ /* 0x000e620000000c00 */
[----:B------:R-:W-:Y:S01]  /*1270*/  FFMA R74, R74, R42, R73 ;  /* 0x0000002a4a4a7223 */ /* 0x000fe20000000049 */
[C---:B------:R-:W-:Y:S01]  /*1280*/  FFMA R113, R75.reuse, R55, R38 ;  /* 0x000000374b717223 */ /* 0x040fe20000000026 */
[----:B------:R-:W-:Y:S01]  /*1290*/  FFMA R117, R75, R23, R36 ;  /* 0x000000174b757223 */ /* 0x000fe20000000024 */
[C---:B--2---:R-:W-:Y:S01]  /*12a0*/  FFMA R36, R16.reuse, R20, R35 ;  /* 0x0000001410247223 */ /* 0x044fe20000000023 */
[C---:B------:R-:W-:Y:S01]  /*12b0*/  FFMA R38, R16.reuse, R64, R33 ;  /* 0x0000004010267223 */ /* 0x040fe20000000021 */
        /* <DEDUP_REMOVED lines=11> */
[----:B------:R-:W2:Y:S01]  /*1370*/  LDS.128 R32, [R81+0x1180] ;  /* 0x0011800051207984 */ /* 0x000ea20000000c00 */
[C---:B------:R-:W-:Y:S01]  /*1380*/  FFMA R123, R19.reuse, R67, R38 ;  /* 0x00000043137b7223 */ /* 0x040fe20000000026 */
[C---:B------:R-:W-:Y:S01]  /*1390*/  FFMA R121, R19.reuse, R55, R36 ;  /* 0x0000003713797223 */ /* 0x040fe20000000024 */
[C---:B---3--:R-:W-:Y:S01]  /*13a0*/  FFMA R16, R48.reuse, R20, R31 ;  /* 0x0000001430107223 */ /* 0x048fe2000000001f */
[C---:B------:R-:W-:Y:S01]  /*13b0*/  FFMA R30, R48.reuse, R40, R30 ;  /* 0x00000028301e7223 */ /* 0x040fe2000000001e */
[C---:B------:R-:W-:Y:S01]  /*13c0*/  FFMA R28, R48.reuse, R52, R28 ;  /* 0x00000034301c7223 */ /* 0x040fe2000000001c */
[----:B------:R-:W-:Y:S01]  /*13d0*/  FFMA R119, R19, R43, R18 ;  /* 0x0000002b13777223 */ /* 0x000fe20000000012 */
        /* <DEDUP_REMOVED lines=8> */
[----:B------:R-:W-:Y:S01]  /*1460*/  LDS.128 R28, [R80+0x10] ;  /* 0x00001000501c7984 */ /* 0x000fe20000000c00 */
[-C--:B------:R-:W-:Y:S01]  /*1470*/  FFMA R115, R75, R67.reuse, R56 ;  /* 0x000000434b737223 */ /* 0x080fe20000000038 */
[C---:B------:R-:W-:Y:S01]  /*1480*/  FFMA R99, R71.reuse, R67, R68 ;  /* 0x0000004347637223 */ /* 0x040fe20000000044 */
[----:B------:R-:W-:Y:S01]  /*1490*/  FFMA R101, R71, R23, R70 ;  /* 0x0000001747657223 */ /* 0x000fe20000000046 */
[----:B------:R-:W3:Y:S01]  /*14a0*/  LDS.128 R16, [R81+0x10] ;  /* 0x0000100051107984 */ /* 0x000ee20000000c00 */
[----:B------:R-:W-:Y:S01]  /*14b0*/  FFMA R49, R49, R65, R48 ;  /* 0x0000004131317223 */ /* 0x000fe20000000030 */
[C---:B------:R-:W-:Y:S01]  /*14c0*/  FFMA R74, R51.reuse, R55, R74 ;  /* 0x00000037334a7223 */ /* 0x040fe2000000004a */
[C---:B------:R-:W-:Y:S01]  /*14d0*/  FFMA R72, R51.reuse, R43, R72 ;  /* 0x0000002b33487223 */ /* 0x040fe20000000048 */
[----:B------:R-:W4:Y:S01]  /*14e0*/  LDS.128 R36, [R80+0x90] ;  /* 0x0000900050247984 */ /* 0x000f220000000c00 */
[----:B-1----:R-:W-:Y:S01]  /*14f0*/  FFMA R48, R24, R64, R61 ;  /* 0x0000004018307223 */ /* 0x002fe2000000003d */
[----:B------:R-:W-:Y:S01]  /*1500*/  FFMA R88, R50, R66, R49 ;  /* 0x0000004232587223 */ /* 0x000fe20000000031 */
[C---:B------:R-:W-:Y:S01]  /*1510*/  FFMA R60, R24.reuse, R52, R60 ;  /* 0x00000034183c7223 */ /* 0x040fe2000000003c */
[----:B------:R-:W1:Y:S01]  /*1520*/  LDS.128 R56, [R80+0x110] ;  /* 0x0001100050387984 */ /* 0x000e620000000c00 */
[C---:B------:R-:W-:Y:S01]  /*1530*/  FFMA R62, R24.reuse, R40, R62 ;  /* 0x00000028183e7223 */ /* 0x040fe2000000003e */
[C---:B------:R-:W-:Y:S01]  /*1540*/  FFMA R88, R51.reuse, R67, R88 ;  /* 0x0000004333587223 */ /* 0x040fe20000000058 */
[----:B------:R-:W-:Y:S01]  /*1550*/  FFMA R90, R51, R23, R90 ;  /* 0x00000017335a7223 */ /* 0x000fe2000000005a */
[----:B------:R-:W5:Y:S01]  /*1560*/  LDS.128 R68, [R80+0x190] ;  /* 0x0001900050447984 */ /* 0x000f620000000c00 */
[----:B------:R-:W-:Y:S01]  /*1570*/  FFMA R24, R24, R20, R63 ;  /* 0x0000001418187223 */ /* 0x000fe2000000003f */
[C---:B------:R-:W-:Y:S01]  /*1580*/  FFMA R61, R25.reuse, R65, R48 ;  /* 0x00000041193d7223 */ /* 0x040fe20000000030 */
[C---:B------:R-:W-:Y:S01]  /*1590*/  FFMA R63, R25.reuse, R53, R60 ;  /* 0x00000035193f7223 */ /* 0x040fe2000000003c */
[----:B------:R-:W5:Y:S01]  /*15a0*/  LDS.128 R48, [R81+0x90] ;  /* 0x0000900051307984 */ /* 0x000f620000000c00 */
        /* <DEDUP_REMOVED lines=10> */
[C---:B--2---:R-:W-:Y:S01]  /*1650*/  FFMA R40, R32.reuse, R40, R46 ;  /* 0x0000002820287223 */ /* 0x044fe2000000002e */
[----:B------:R-:W2:Y:S01]  /*1660*/  LDS.128 R24, [R81+0x110] ;  /* 0x0001100051187984 */ /* 0x000ea20000000c00 */
        /* <DEDUP_REMOVED lines=11> */
[C---:B---3--:R-:W-:Y:S01]  /*1720*/  FFMA R22, R16.reuse, R28, R89 ;  /* 0x0000001c10167223 */ /* 0x048fe20000000059 */
[C---:B------:R-:W-:Y:S01]  /*1730*/  FFMA R67, R35.reuse, R67, R66 ;  /* 0x0000004323437223 */ /* 0x040fe20000000042 */
[C---:B------:R-:W-:Y:S01]  /*1740*/  FFMA R65, R35.reuse, R55, R54 ;  /* 0x0000003723417223 */ /* 0x040fe20000000036 */
[C---:B------:R-:W-:Y:S01]  /*1750*/  FFMA R60, R35.reuse, R43, R60 ;  /* 0x0000002b233c7223 */ /* 0x040fe2000000003c */
[C---:B----4-:R-:W-:Y:S01]  /*1760*/  FFMA R32, R16.reuse, R36, R91 ;  /* 0x0000002410207223 */ /* 0x050fe2000000005b */
[----:B------:R-:W-:Y:S01]  /*1770*/  FFMA R62, R35, R23, R62 ;  /* 0x00000017233e7223 */ /* 0x000fe2000000003e */
[C---:B------:R-:W-:Y:S01]  /*1780*/  FFMA R35, R17.reuse, R29, R22 ;  /* 0x0000001d11237223 */ /* 0x040fe20000000016 */
[----:B------:R-:W-:Y:S01]  /*1790*/  LDS.128 R52, [R81+0x1110] ;  /* 0x0011100051347984 */ /* 0x000fe20000000c00 */
[----:B-1----:R-:W-:Y:S01]  /*17a0*/  FFMA R20, R16, R56, R87 ;  /* 0x0000003810147223 */ /* 0x002fe20000000057 */
[C---:B------:R-:W-:Y:S01]  /*17b0*/  FFMA R33, R17.reuse, R37, R32 ;  /* 0x0000002511217223 */ /* 0x040fe20000000020 */
[----:B------:R-:W-:Y:S01]  /*17c0*/  FFMA R32, R18, R30, R35 ;  /* 0x0000001e12207223 */ /* 0x000fe20000000023 */
[----:B-----5:R-:W-:Y:S01]  /*17d0*/  FFMA R16, R16, R68, R93 ;  /* 0x0000004410107223 */ /* 0x020fe2000000005d */
[C---:B------:R-:W-:Y:S01]  /*17e0*/  FFMA R41, R17.reuse, R57, R20 ;  /* 0x0000003911297223 */ /* 0x040fe20000000014 */
[C---:B------:R-:W-:Y:S01]  /*17f0*/  FFMA R34, R18.reuse, R38, R33 ;  /* 0x0000002612227223 */ /* 0x040fe20000000021 */
[----:B------:R-:W1:Y:S01]  /*1800*/  LDS.128 R20, [R81+0x190] ;  /* 0x0001900051147984 */ /* 0x000e620000000c00 */
[----:B------:R-:W-:Y:S01]  /*1810*/  FFMA R17, R17, R69, R16 ;  /* 0x0000004511117223 */ /* 0x000fe20000000010 */
[----:B------:R-:W-:Y:S01]  /*1820*/  FFMA R16, R18, R58, R41 ;  /* 0x0000003a12107223 */ /* 0x000fe20000000029 */
[C---:B------:R-:W-:Y:S01]  /*1830*/  FFMA R89, R19.reuse, R31, R32 ;  /* 0x0000001f13597223 */ /* 0x040fe20000000020 */
[----:B------:R-:W-:Y:S01]  /*1840*/  FFMA R32, R48, R36, R99 ;  /* 0x0000002430207223 */ /* 0x000fe20000000063 */
[----:B------:R-:W-:Y:S01]  /*1850*/  FFMA R18, R18, R70, R17 ;  /* 0x0000004612127223 */ /* 0x000fe20000000011 */
[----:B------:R-:W-:Y:S01]  /*1860*/  FFMA R87, R19, R59, R16 ;  /* 0x0000003b13577223 */ /* 0x000fe20000000010 */
[C---:B------:R-:W-:Y:S01]  /*1870*/  FFMA R16, R48.reuse, R56, R95 ;  /* 0x0000003830107223 */ /* 0x040fe2000000005f */
[----:B------:R-:W-:Y:S01]  /*1880*/  FFMA R33, R49, R37, R32 ;  /* 0x0000002531217223 */ /* 0x000fe20000000020 */
[C---:B------:R-:W-:Y:S01]  /*1890*/  FFMA R93, R19.reuse, R71, R18 ;  /* 0x00000047135d7223 */ /* 0x040fe20000000012 */
[----:B------:R-:W-:Y:S01]  /*18a0*/  FFMA R18, R48, R28, R97 ;  /* 0x0000001c30127223 */ /* 0x000fe20000000061 */
[----:B------:R-:W-:Y:S01]  /*18b0*/  FFMA R91, R19, R39, R34 ;  /* 0x00000027135b7223 */ /* 0x000fe20000000022 */
[C---:B------:R-:W-:Y:S01]  /*18c0*/  FFMA R41, R49.reuse, R57, R16 ;  /* 0x0000003931297223 */ /* 0x040fe20000000010 */
[----:B------:R-:W-:Y:S01]  /*18d0*/  FFMA R40, R50, R38, R33 ;  /* 0x0000002632287223 */ /* 0x000fe20000000021 */
[----:B------:R-:W-:Y:S01]  /*18e0*/  FFMA R35, R49, R29, R18 ;  /* 0x0000001d31237223 */ /* 0x000fe20000000012 */
[----:B------:R-:W-:Y:S01]  /*18f0*/  FFMA R48, R48, R68, R101 ;  /* 0x0000004430307223 */ /* 0x000fe20000000065 */
[----:B------:R-:W3:Y:S01]  /*1900*/  LDS.128 R16, [R81+0x1010] ;  /* 0x0010100051107984 */ /* 0x000ee20000000c00 */
[----:B------:R-:W-:Y:S01]  /*1910*/  FFMA R99, R51, R39, R40 ;  /* 0x0000002733637223 */ /* 0x000fe20000000028 */
[----:B--2---:R-:W-:Y:S01]  /*1920*/  FFMA R40, R24, R36, R107 ;  /* 0x0000002418287223 */ /* 0x004fe2000000006b */
[C---:B------:R-:W-:Y:S01]  /*1930*/  FFMA R34, R50.reuse, R30, R35 ;  /* 0x0000001e32227223 */ /* 0x040fe20000000023 */
[----:B------:R-:W-:Y:S01]  /*1940*/  FFMA R32, R50, R58, R41 ;  /* 0x0000003a32207223 */ /* 0x000fe20000000029 */
[----:B------:R-:W-:Y:S01]  /*1950*/  FFMA R49, R49, R69, R48 ;  /* 0x0000004531317223 */ /* 0x000fe20000000030 */
[----:B------:R-:W-:Y:S01]  /*1960*/  FFMA R33, R25, R37, R40 ;  /* 0x0000002519217223 */ /* 0x000fe20000000028 */
[C---:B------:R-:W-:Y:S01]  /*1970*/  FFMA R97, R51.reuse, R31, R34 ;  /* 0x0000001f33617223 */ /* 0x040fe20000000022 */
[----:B------:R-:W2:Y:S01]  /*1980*/  LDS.128 R40, [R81+0x1090] ;  /* 0x0010900051287984 */ /* 0x000ea20000000c00 */
[----:B------:R-:W-:Y:S01]  /*1990*/  FFMA R95, R51, R59, R32 ;  /* 0x0000003b335f7223 */ /* 0x000fe20000000020 */
        /* <DEDUP_REMOVED lines=14> */
[C---:B-1----:R-:W-:Y:S01]  /*1a80*/  FFMA R24, R20.reuse, R68, R117 ;  /* 0x0000004414187223 */ /* 0x042fe20000000075 */
[C---:B------:R-:W-:Y:S01]  /*1a90*/  FFMA R32, R20.reuse, R36, R115 ;  /* 0x0000002414207223 */ /* 0x040fe20000000073 */
[C---:B------:R-:W-:Y:S01]  /*1aa0*/  FFMA R26, R20.reuse, R28, R113 ;  /* 0x0000001c141a7223 */ /* 0x040fe20000000071 */
[----:B------:R-:W-:Y:S01]  /*1ab0*/  FFMA R20, R20, R56, R111 ;  /* 0x0000003814147223 */ /* 0x000fe2000000006f */
        /* <DEDUP_REMOVED lines=16> */
[----:B------:R-:W-:Y:S01]  /*1bc0*/  FFMA R16, R16, R56, R119 ;  /* 0x0000003810107223 */ /* 0x000fe20000000077 */
[C---:B------:R-:W-:Y:S01]  /*1bd0*/  FFMA R25, R17.reuse, R69, R20 ;  /* 0x0000004511197223 */ /* 0x040fe20000000014 */
[C---:B------:R-:W-:Y:S01]  /*1be0*/  FFMA R21, R17.reuse, R37, R24 ;  /* 0x0000002511157223 */ /* 0x040fe20000000018 */
[C---:B------:R-:W-:Y:S01]  /*1bf0*/  FFMA R23, R17.reuse, R29, R22 ;  /* 0x0000001d11177223 */ /* 0x040fe20000000016 */
[----:B------:R-:W-:Y:S01]  /*1c00*/  FFMA R17, R17, R57, R16 ;  /* 0x0000003911117223 */ /* 0x000fe20000000010 */
[----:B------:R-:W1:Y:S01]  /*1c10*/  LDS.128 R44, [R81+0x1190] ;  /* 0x00119000512c7984 */ /* 0x000e620000000c00 */
[C---:B------:R-:W-:Y:S01]  /*1c20*/  FFMA R16, R18.reuse, R70, R25 ;  /* 0x0000004612107223 */ /* 0x040fe20000000019 */
[C---:B------:R-:W-:Y:S01]  /*1c30*/  FFMA R22, R18.reuse, R38, R21 ;  /* 0x0000002612167223 */ /* 0x040fe20000000015 */
[C---:B------:R-:W-:Y:S01]  /*1c40*/  FFMA R20, R18.reuse, R30, R23 ;  /* 0x0000001e12147223 */ /* 0x040fe20000000017 */
[----:B------:R-:W-:Y:S01]  /*1c50*/  FFMA R18, R18, R58, R17 ;  /* 0x0000003a12127223 */ /* 0x000fe20000000011 */
[C---:B--2---:R-:W-:Y:S01]  /*1c60*/  FFMA R72, R40.reuse, R56, R72 ;  /* 0x0000003828487223 */ /* 0x044fe20000000048 */
[C---:B------:R-:W-:Y:S01]  /*1c70*/  FFMA R74, R40.reuse, R28, R74 ;  /* 0x0000001c284a7223 */ /* 0x040fe2000000004a */
[C---:B------:R-:W-:Y:S01]  /*1c80*/  FFMA R123, R19.reuse, R39, R22 ;  /* 0x00000027137b7223 */ /* 0x040fe20000000016 */
        /* <DEDUP_REMOVED lines=8> */
[----:B------:R-:W-:Y:S01]  /*1d10*/  FFMA R88, R40, R36, R88 ;  /* 0x0000002428587223 */ /* 0x000fe20000000058 */
[C---:B------:R-:W-:Y:S01]  /*1d20*/  FFMA R72, R42.reuse, R58, R19 ;  /* 0x0000003a2a487223 */ /* 0x040fe20000000013 */
[C---:B------:R-:W-:Y:S01]  /*1d30*/  FFMA R74, R42.reuse, R30, R17 ;  /* 0x0000001e2a4a7223 */ /* 0x040fe20000000011 */
[----:B------:R-:W-:Y:S01]  /*1d40*/  LDS.128 R48, [R81+0x20] ;  /* 0x0000200051307984 */ /* 0x000fe20000000c00 */
[----:B------:R-:W-:Y:S01]  /*1d50*/  FFMA R41, R41, R37, R88 ;  /* 0x0000002529297223 */ /* 0x000fe20000000058 */
[----:B------:R-:W-:Y:S01]  /*1d60*/  FFMA R90, R42, R70, R21 ;  /* 0x000000462a5a7223 */ /* 0x000fe20000000015 */
[----:B------:R-:W-:Y:S01]  /*1d70*/  FFMA R40, R52, R56, R61 ;  /* 0x0000003834287223 */ /* 0x000fe2000000003d */
[----:B------:R-:W2:Y:S01]  /*1d80*/  LDS.128 R16, [R80+0x20] ;  /* 0x0000200050107984 */ /* 0x000ea20000000c00 */
[----:B------:R-:W-:Y:S01]  /*1d90*/  FFMA R88, R42, R38, R41 ;  /* 0x000000262a587223 */ /* 0x000fe20000000029 */
[C---:B------:R-:W-:Y:S01]  /*1da0*/  FFMA R42, R52.reuse, R28, R63 ;  /* 0x0000001c342a7223 */ /* 0x040fe2000000003f */
[C---:B------:R-:W-:Y:S01]  /*1db0*/  FFMA R92, R52.reuse, R36, R73 ;  /* 0x00000024345c7223 */ /* 0x040fe20000000049 */
[----:B------:R-:W3:Y:S01]  /*1dc0*/  LDS.128 R24, [R80+0x120] ;  /* 0x0001200050187984 */ /* 0x000ee20000000c00 */
[C---:B------:R-:W-:Y:S01]  /*1dd0*/  FFMA R88, R43.reuse, R39, R88 ;  /* 0x000000272b587223 */ /* 0x040fe20000000058 */
[C---:B------:R-:W-:Y:S01]  /*1de0*/  FFMA R74, R43.reuse, R31, R74 ;  /* 0x0000001f2b4a7223 */ /* 0x040fe2000000004a */
[C---:B------:R-:W-:Y:S01]  /*1df0*/  FFMA R72, R43.reuse, R59, R72 ;  /* 0x0000003b2b487223 */ /* 0x040fe20000000048 */
[----:B------:R-:W4:Y:S01]  /*1e00*/  LDS.128 R20, [R80+0xa0] ;  /* 0x0000a00050147984 */ /* 0x000f220000000c00 */
[----:B------:R-:W-:Y:S01]  /*1e10*/  FFMA R90, R43, R71, R90 ;  /* 0x000000472b5a7223 */ /* 0x000fe2000000005a */
[C---:B------:R-:W-:Y:S01]  /*1e20*/  FFMA R63, R53.reuse, R29, R42 ;  /* 0x0000001d353f7223 */ /* 0x040fe2000000002a */
[C---:B------:R-:W-:Y:S01]  /*1e30*/  FFMA R73, R53.reuse, R57, R40 ;  /* 0x0000003935497223 */ /* 0x040fe20000000028 */
[----:B------:R-:W5:Y:S01]  /*1e40*/  LDS.128 R32, [R80+0x1a0] ;  /* 0x0001a00050207984 */ /* 0x000f620000000c00 */
[----:B------:R-:W-:Y:S01]  /*1e50*/  FFMA R52, R52, R68, R75 ;  /* 0x0000004434347223 */ /* 0x000fe2000000004b */
[C---:B------:R-:W-:Y:S01]  /*1e60*/  FFMA R61, R53.reuse, R37, R92 ;  /* 0x00000025353d7223 */ /* 0x040fe2000000005c */
[C---:B------:R-:W-:Y:S01]  /*1e70*/  FFMA R92, R54.reuse, R30, R63 ;  /* 0x0000001e365c7223 */ /* 0x040fe2000000003f */
[----:B------:R-:W5:Y:S01]  /*1e80*/  LDS.128 R40, [R81+0xa0] ;  /* 0x0000a00051287984 */ /* 0x000f620000000c00 */
[----:B------:R-:W-:Y:S01]  /*1e90*/  FFMA R53, R53, R69, R52 ;  /* 0x0000004535357223 */ /* 0x000fe20000000034 */
[C---:B------:R-:W-:Y:S01]  /*1ea0*/  FFMA R94, R54.reuse, R38, R61 ;  /* 0x00000026365e7223 */ /* 0x040fe2000000003d */
[----:B------:R-:W-:Y:S01]  /*1eb0*/  FFMA R52, R54, R58, R73 ;  /* 0x0000003a36347223 */ /* 0x000fe20000000049 */
[----:B-1----:R-:W-:Y:S01]  /*1ec0*/  FFMA R28, R44, R28, R65 ;  /* 0x0000001c2c1c7223 */ /* 0x002fe20000000041 */
[----:B------:R-:W-:Y:S01]  /*1ed0*/  FFMA R54, R54, R70, R53 ;  /* 0x0000004636367223 */ /* 0x000fe20000000035 */
[C---:B------:R-:W-:Y:S01]  /*1ee0*/  FFMA R103, R55.reuse, R39, R94 ;  /* 0x0000002737677223 */ /* 0x040fe2000000005e */
[----:B------:R-:W-:Y:S01]  /*1ef0*/  FFMA R75, R55, R31, R92 ;  /* 0x0000001f374b7223 */ /* 0x000fe2000000005c */
[----:B------:R-:W-:Y:S01]  /*1f00*/  FFMA R29, R45, R29, R28 ;  /* 0x0000001d2d1d7223 */ /* 0x000fe2000000001c */
[C---:B------:R-:W-:Y:S01]  /*1f10*/  FFMA R73, R55.reuse, R59, R52 ;  /* 0x0000003b37497223 */ /* 0x040fe20000000034 */
[----:B------:R-:W-:Y:S01]  /*1f20*/  FFMA R111, R55, R71, R54 ;  /* 0x00000047376f7223 */ /* 0x000fe20000000036 */
[C---:B------:R-:W-:Y:S01]  /*1f30*/  FFMA R36, R44.reuse, R36, R67 ;  /* 0x000000242c247223 */ /* 0x040fe20000000043 */
[----:B------:R-:W1:Y:S01]  /*1f40*/  LDS.128 R52, [R81+0x120] ;  /* 0x0001200051347984 */ /* 0x000e620000000c00 */
[----:B------:R-:W-:Y:S01]  /*1f50*/  FFMA R60, R44, R56, R60 ;  /* 0x000000382c3c7223 */ /* 0x000fe2000000003c */
[----:B------:R-:W-:Y:S01]  /*1f60*/  FFMA R30, R46, R30, R29 ;  /* 0x0000001e2e1e7223 */ /* 0x000fe2000000001d */
[----:B------:R-:W-:Y:S01]  /*1f70*/  FFMA R62, R44, R68, R62 ;  /* 0x000000442c3e7223 */ /* 0x000fe2000000003e */
[C---:B------:R-:W-:Y:S01]  /*1f80*/  FFMA R37, R45.reuse, R37, R36 ;  /* 0x000000252d257223 */ /* 0x040fe20000000024 */
[----:B------:R-:W-:Y:S01]  /*1f90*/  FFMA R57, R45, R57, R60 ;  /* 0x000000392d397223 */ /* 0x000fe2000000003c */
[----:B------:R-:W-:Y:S01]  /*1fa0*/  FFMA R67, R47, R31, R30 ;  /* 0x0000001f2f437223 */ /* 0x000fe2000000001e */
[----:B------:R-:W-:Y:S01]  /*1fb0*/  FFMA R45, R45, R69, R62 ;  /* 0x000000452d2d7223 */ /* 0x000fe2000000003e */
[C---:B------:R-:W-:Y:S01]  /*1fc0*/  FFMA R38, R46.reuse, R38, R37 ;  /* 0x000000262e267223 */ /* 0x040fe20000000025 */
[C---:B------:R-:W-:Y:S01]  /*1fd0*/  FFMA R58, R46.reuse, R58, R57 ;  /* 0x0000003a2e3a7223 */ /* 0x040fe20000000039 */
[----:B------:R-:W-:Y:S01]  /*1fe0*/  LDS.128 R60, [R81+0x1120] ;  /* 0x00112000513c7984 */ /* 0x000fe20000000c00 */
[----:B------:R-:W-:Y:S01]  /*1ff0*/  FFMA R46, R46, R70, R45 ;  /* 0x000000462e2e7223 */ /* 0x000fe2000000002d */
[C---:B--2---:R-:W-:Y:S01]  /*2000*/  FFMA R30, R48.reuse, R16, R89 ;  /* 0x00000010301e7223 */ /* 0x044fe20000000059 */
[C---:B------:R-:W-:Y:S01]  /*2010*/  FFMA R65, R47.reuse, R39, R38 ;  /* 0x000000272f417223 */ /* 0x040fe20000000026 */
[C---:B------:R-:W-:Y:S01]  /*2020*/  FFMA R69, R47.reuse, R59, R58 ;  /* 0x0000003b2f457223 */ /* 0x040fe2000000003a */
[----:B------:R-:W-:Y:S01]  /*2030*/  FFMA R71, R47, R71, R46 ;  /* 0x000000472f477223 */ /* 0x000fe2000000002e */
[C---:B---3--:R-:W-:Y:S01]  /*2040*/  FFMA R28, R48.reuse, R24, R87 ;  /* 0x00000018301c7223 */ /* 0x048fe20000000057 */
[C---:B------:R-:W-:Y:S01]  /*2050*/  FFMA R39, R49.reuse, R17, R30 ;  /* 0x0000001131277223 */ /* 0x040fe2000000001e */
[----:B------:R-:W-:Y:S01]  /*2060*/  LDS.128 R56, [R81+0x30] ;  /* 0x0000300051387984 */ /* 0x000fe20000000c00 */
[----:B----4-:R-:W-:Y:S01]  /*2070*/  FFMA R36, R48, R20, R91 ;  /* 0x0000001430247223 */ /* 0x010fe2000000005b */
[C---:B------:R-:W-:Y:S01]  /*2080*/  FFMA R45, R49.reuse, R25, R28 ;  /* 0x00000019312d7223 */ /* 0x040fe2000000001c */
[C---:B------:R-:W-:Y:S01]  /*2090*/  FFMA R38, R50.reuse, R18, R39 ;  /* 0x0000001232267223 */ /* 0x040fe20000000027 */
[----:B------:R-:W2:Y:S01]  /*20a0*/  LDS.128 R28, [R81+0x1a0] ;  /* 0x0001a000511c7984 */ /* 0x000ea20000000c00 */
[----:B------:R-:W-:Y:S01]  /*20b0*/  FFMA R37, R49, R21, R36 ;  /* 0x0000001531257223 */ /* 0x000fe20000000024 */
[----:B------:R-:W-:Y:S01]  /*20c0*/  FFMA R36, R50, R26, R45 ;  /* 0x0000001a32247223 */ /* 0x000fe2000000002d */
[----:B-----5:R-:W-:Y:S01]  /*20d0*/  FFMA R48, R48, R32, R93 ;  /* 0x0000002030307223 */ /* 0x020fe2000000005d */
[C---:B------:R-:W-:Y:S01]  /*20e0*/  FFMA R89, R51.reuse, R19, R38 ;  /* 0x0000001333597223 */ /* 0x040fe20000000026 */
        /* <DEDUP_REMOVED lines=9> */
[C---:B------:R-:W-:Y:S01]  /*2180*/  FFMA R49, R41.reuse, R25, R36 ;  /* 0x0000001929317223 */ /* 0x040fe20000000024 */
[----:B------:R-:W-:Y:S01]  /*2190*/  FFMA R40, R40, R32, R101 ;  /* 0x0000002028287223 */ /* 0x000fe20000000065 */
[----:B------:R-:W3:Y:S01]  /*21a0*/  LDS.128 R36, [R81+0x1020] ;  /* 0x0010200051247984 */ /* 0x000ee20000000c00 */
[----:B------:R-:W-:Y:S01]  /*21b0*/  FFMA R45, R41, R21, R44 ;  /* 0x00000015292d7223 */ /* 0x000fe2000000002c */
[----:B------:R-:W-:Y:S01]  /*21c0*/  FFMA R93, R51, R35, R50 ;  /* 0x00000023335d7223 */ /* 0x000fe20000000032 */
[----:B------:R-:W-:Y:S01]  /*21d0*/  FFMA R41, R41, R33, R40 ;  /* 0x0000002129297223 */ /* 0x000fe20000000028 */
[C---:B------:R-:W-:Y:S01]  /*21e0*/  FFMA R40, R42.reuse, R26, R49 ;  /* 0x0000001a2a287223 */ /* 0x040fe20000000031 */
[C---:B------:R-:W-:Y:S01]  /*21f0*/  FFMA R46, R42.reuse, R22, R45 ;  /* 0x000000162a2e7223 */ /* 0x040fe2000000002d */
[----:B------:R-:W4:Y:S01]  /*2200*/  LDS.128 R48, [R81+0x10a0] ;  /* 0x0010a00051307984 */ /* 0x000f220000000c00 */
[C---:B------:R-:W-:Y:S01]  /*2210*/  FFMA R44, R42.reuse, R18, R47 ;  /* 0x000000122a2c7223 */ /* 0x040fe2000000002f */
[----:B------:R-:W-:Y:S01]  /*2220*/  FFMA R42, R42, R34, R41 ;  /* 0x000000222a2a7223 */ /* 0x000fe20000000029 */
[C---:B------:R-:W-:Y:S01]  /*2230*/  FFMA R95, R43.reuse, R27, R40 ;  /* 0x0000001b2b5f7223 */ /* 0x040fe20000000028 */
[C---:B-1----:R-:W-:Y:S01]  /*2240*/  FFMA R40, R52.reuse, R24, R105 ;  /* 0x0000001834287223 */ /* 0x042fe20000000069 */
        /* <DEDUP_REMOVED lines=13> */
[C---:B--2---:R-:W-:Y:S01]  /*2320*/  FFMA R66, R28.reuse, R32, R66 ;  /* 0x000000201c427223 */ /* 0x044fe20000000042 */
[----:B------:R-:W-:Y:S01]  /*2330*/  FFMA R107, R55, R19, R42 ;  /* 0x00000013376b7223 */ /* 0x000fe2000000002a */
        /* <DEDUP_REMOVED lines=21> */
[-C--:B------:R-:W-:Y:S01]  /*2490*/  FFMA R64, R55, R35.reuse, R64 ;  /* 0x0000002337407223 */ /* 0x080fe20000000040 */
[----:B------:R-:W-:Y:S01]  /*24a0*/  FFMA R66, R31, R35, R66 ;  /* 0x000000231f427223 */ /* 0x000fe20000000042 */
[----:B------:R-:W1:Y:S01]  /*24b0*/  LDS.128 R52, [R81+0x11a0] ;  /* 0x0011a00051347984 */ /* 0x000e620000000c00 */
[C---:B------:R-:W-:Y:S01]  /*24c0*/  FFMA R41, R37.reuse, R33, R28 ;  /* 0x0000002125297223 */ /* 0x040fe2000000001c */
[C---:B------:R-:W-:Y:S01]  /*24d0*/  FFMA R29, R37.reuse, R21, R40 ;  /* 0x00000015251d7223 */ /* 0x040fe20000000028 */
[C---:B------:R-:W-:Y:S01]  /*24e0*/  FFMA R31, R37.reuse, R17, R30 ;  /* 0x00000011251f7223 */ /* 0x040fe2000000001e */
[----:B------:R-:W-:Y:S01]  /*24f0*/  FFMA R37, R37, R25, R36 ;  /* 0x0000001925257223 */ /* 0x000fe20000000024 */
[C---:B----4-:R-:W-:Y:S01]  /*2500*/  FFMA R90, R48.reuse, R32, R90 ;  /* 0x00000020305a7223 */ /* 0x050fe2000000005a */
        /* <DEDUP_REMOVED lines=17> */
[----:B------:R-:W2:Y:S01]  /*2620*/  LDS.128 R36, [R80+0xb0] ;  /* 0x0000b00050247984 */ /* 0x000ea20000000c00 */
[----:B------:R-:W-:Y:S01]  /*2630*/  FFMA R49, R49, R21, R88 ;  /* 0x0000001531317223 */ /* 0x000fe20000000058 */
[C---:B------:R-:W-:Y:S01]  /*2640*/  FFMA R48, R60.reuse, R24, R73 ;  /* 0x000000183c307223 */ /* 0x040fe20000000049 */
[----:B------:R-:W-:Y:S01]  /*2650*/  FFMA R88, R60, R20, R103 ;  /* 0x000000143c587223 */ /* 0x000fe20000000067 */
[----:B------:R-:W3:Y:S01]  /*2660*/  LDS.128 R28, [R80+0x30] ;  /* 0x00003000501c7984 */ /* 0x000ee20000000c00 */
[----:B------:R-:W-:Y:S01]  /*2670*/  FFMA R72, R50, R22, R49 ;  /* 0x0000001632487223 */ /* 0x000fe20000000031 */
[C---:B------:R-:W-:Y:S01]  /*2680*/  FFMA R50, R60.reuse, R16, R75 ;  /* 0x000000103c327223 */ /* 0x040fe2000000004b */
[C---:B------:R-:W-:Y:S01]  /*2690*/  FFMA R70, R51.reuse, R19, R70 ;  /* 0x0000001333467223 */ /* 0x040fe20000000046 */
[----:B------:R-:W4:Y:S01]  /*26a0*/  LDS.128 R40, [R80+0x130] ;  /* 0x0001300050287984 */ /* 0x000f220000000c00 */
[C---:B------:R-:W-:Y:S01]  /*26b0*/  FFMA R72, R51.reuse, R23, R72 ;  /* 0x0000001733487223 */ /* 0x040fe20000000048 */
[C---:B------:R-:W-:Y:S01]  /*26c0*/  FFMA R68, R51.reuse, R27, R68 ;  /* 0x0000001b33447223 */ /* 0x040fe20000000044 */
[----:B------:R-:W-:Y:S01]  /*26d0*/  FFMA R74, R51, R35, R74 ;  /* 0x00000023334a7223 */ /* 0x000fe2000000004a */
[C---:B------:R-:W-:Y:S01]  /*26e0*/  FFMA R75, R61.reuse, R17, R50 ;  /* 0x000000113d4b7223 */ /* 0x040fe20000000032 */
[C---:B------:R-:W-:Y:S01]  /*26f0*/  FFMA R103, R61.reuse, R25, R48 ;  /* 0x000000193d677223 */ /* 0x040fe20000000030 */
[----:B------:R-:W-:Y:S01]  /*2700*/  LDS.128 R44, [R80+0x1b0] ;  /* 0x0001b000502c7984 */ /* 0x000fe20000000c00 */
        /* <DEDUP_REMOVED lines=10> */
[C---:B------:R-:W-:Y:S01]  /*27b0*/  FFMA R75, R63.reuse, R19, R88 ;  /* 0x000000133f4b7223 */ /* 0x040fe20000000058 */
[C---:B------:R-:W-:Y:S01]  /*27c0*/  FFMA R73, R63.reuse, R27, R60 ;  /* 0x0000001b3f497223 */ /* 0x040fe2000000003c */
[----:B------:R-:W-:Y:S01]  /*27d0*/  FFMA R111, R63, R35, R62 ;  /* 0x000000233f6f7223 */ /* 0x000fe2000000003e */
[C---:B------:R-:W-:Y:S01]  /*27e0*/  FFMA R20, R52.reuse, R20, R65 ;  /* 0x0000001434147223 */ /* 0x040fe20000000041 */
[C---:B------:R-:W-:Y:S01]  /*27f0*/  FFMA R17, R53.reuse, R17, R16 ;  /* 0x0000001135117223 */ /* 0x040fe20000000010 */
[----:B------:R-:W1:Y:S01]  /*2800*/  LDS.128 R60, [R81+0x130] ;  /* 0x00013000513c7984 */ /* 0x000e620000000c00 */
[----:B------:R-:W-:Y:S01]  /*2810*/  FFMA R24, R52, R24, R69 ;  /* 0x0000001834187223 */ /* 0x000fe20000000045 */
        /* <DEDUP_REMOVED lines=8> */
[----:B--2---:R-:W-:Y:S01]  /*28a0*/  FFMA R20, R56, R36, R91 ;  /* 0x0000002438147223 */ /* 0x004fe2000000005b */
[C---:B------:R-:W-:Y:S01]  /*28b0*/  FFMA R65, R55.reuse, R23, R22 ;  /* 0x0000001737417223 */ /* 0x040fe20000000016 */
[----:B------:R-:W-:Y:S01]  /*28c0*/  FFMA R34, R54, R34, R33 ;  /* 0x0000002236227223 */ /* 0x000fe20000000021 */
[----:B------:R-:W-:Y:S01]  /*28d0*/  FFMA R69, R55, R27, R26 ;  /* 0x0000001b37457223 */ /* 0x000fe2000000001a */
[C---:B---3--:R-:W-:Y:S01]  /*28e0*/  FFMA R18, R56.reuse, R28, R89 ;  /* 0x0000001c38127223 */ /* 0x048fe20000000059 */
[----:B------:R-:W-:Y:S01]  /*28f0*/  FFMA R21, R57, R37, R20 ;  /* 0x0000002539157223 */ /* 0x000fe20000000014 */
[----:B------:R-:W-:Y:S01]  /*2900*/  FFMA R71, R55, R35, R34 ;  /* 0x0000002337477223 */ /* 0x000fe20000000022 */
[----:B----4-:R-:W-:Y:S01]  /*2910*/  FFMA R16, R56, R40, R87 ;  /* 0x0000002838107223 */ /* 0x010fe20000000057 */
[C---:B------:R-:W-:Y:S01]  /*2920*/  FFMA R23, R57.reuse, R29, R18 ;  /* 0x0000001d39177223 */ /* 0x040fe20000000012 */
[C---:B------:R-:W-:Y:S01]  /*2930*/  FFMA R24, R58.reuse, R38, R21 ;  /* 0x000000263a187223 */ /* 0x040fe20000000015 */
[----:B------:R-:W-:Y:S01]  /*2940*/  LDS.128 R52, [R81+0x11b0] ;  /* 0x0011b00051347984 */ /* 0x000fe20000000c00 */
[----:B------:R-:W-:Y:S01]  /*2950*/  FFMA R25, R57, R41, R16 ;  /* 0x0000002939197223 */ /* 0x000fe20000000010 */
[C---:B------:R-:W-:Y:S01]  /*2960*/  FFMA R22, R58.reuse, R30, R23 ;  /* 0x0000001e3a167223 */ /* 0x040fe20000000017 */
[C---:B------:R-:W-:Y:S01]  /*2970*/  FFMA R91, R59.reuse, R39, R24 ;  /* 0x000000273b5b7223 */ /* 0x040fe20000000018 */
[----:B------:R-:W2:Y:S01]  /*2980*/  LDS.128 R16, [R81+0x1b0] ;  /* 0x0001b00051107984 */ /* 0x000ea20000000c00 */
[----:B------:R-:W-:Y:S01]  /*2990*/  FFMA R20, R58, R42, R25 ;  /* 0x0000002a3a147223 */ /* 0x000fe20000000019 */
[C---:B------:R-:W-:Y:S01]  /*29a0*/  FFMA R89, R59.reuse, R31, R22 ;  /* 0x0000001f3b597223 */ /* 0x040fe20000000016 */
[C---:B-----5:R-:W-:Y:S01]  /*29b0*/  FFMA R24, R48.reuse, R36, R99 ;  /* 0x0000002430187223 */ /* 0x060fe20000000063 */
        /* <DEDUP_REMOVED lines=12> */
[----:B------:R-:W3:Y:S01]  /*2a80*/  LDS.128 R20, [R81+0x1030] ;  /* 0x0010300051147984 */ /* 0x000ee20000000c00 */
[C---:B------:R-:W-:Y:S01]  /*2a90*/  FFMA R99, R51.reuse, R39, R32 ;  /* 0x0000002733637223 */ /* 0x040fe20000000020 */
[C---:B------:R-:W-:Y:S01]  /*2aa0*/  FFMA R97, R51.reuse, R31, R26 ;  /* 0x0000001f33617223 */ /* 0x040fe2000000001a */
[C---:B------:R-:W-:Y:S01]  /*2ab0*/  FFMA R95, R51.reuse, R43, R24 ;  /* 0x0000002b335f7223 */ /* 0x040fe20000000018 */
[----:B------:R-:W-:Y:S01]  /*2ac0*/  FFMA R101, R51, R47, R50 ;  /* 0x0000002f33657223 */ /* 0x000fe20000000032 */
[C---:B-1----:R-:W-:Y:S01]  /*2ad0*/  FFMA R32, R60.reuse, R36, R109 ;  /* 0x000000243c207223 */ /* 0x042fe2000000006d */
[----:B------:R-:W1:Y:S01]  /*2ae0*/  LDS.128 R48, [R81+0x10b0] ;  /* 0x0010b00051307984 */ /* 0x000e620000000c00 */
        /* <DEDUP_REMOVED lines=15> */
[-C--:B------:R-:W-:Y:S01]  /*2be0*/  FFMA R56, R56, R44.reuse, R93 ;  /* 0x0000002c38387223 */ /* 0x080fe2000000005d */
[----:B------:R-:W4:Y:S01]  /*2bf0*/  LDS.128 R60, [R81+0x1130] ;  /* 0x00113000513c7984 */ /* 0x000f220000000c00 */
        /* <DEDUP_REMOVED lines=19> */
[-C--:B------:R-:W-:Y:S01]  /*2d30*/  FFMA R20, R20, R40.reuse, R119 ;  /* 0x0000002814147223 */ /* 0x080fe20000000077 */
[C---:B------:R-:W-:Y:S01]  /*2d40*/  FFMA R17, R21.reuse, R37, R24 ;  /* 0x0000002515117223 */ /* 0x040fe20000000018 */
[----:B------:R-:W-:Y:S01]  /*2d50*/  FFMA R19, R21, R29, R18 ;  /* 0x0000001d15137223 */ /* 0x000fe20000000012 */
[-C--:B------:R-:W-:Y:S01]  /*2d60*/  FFMA R57, R57, R45.reuse, R56 ;  /* 0x0000002d39397223 */ /* 0x080fe20000000038 */
[C---:B------:R-:W-:Y:S01]  /*2d70*/  FFMA R25, R21.reuse, R45, R16 ;  /* 0x0000002d15197223 */ /* 0x040fe20000000010 */
[C---:B-1----:R-:W-:Y:S01]  /*2d80*/  FFMA R68, R48.reuse, R40, R68 ;  /* 0x0000002830447223 */ /* 0x042fe20000000044 */
[C---:B------:R-:W-:Y:S01]  /*2d90*/  FFMA R70, R48.reuse, R28, R70 ;  /* 0x0000001c30467223 */ /* 0x040fe20000000046 */
[-C--:B------:R-:W-:Y:S01]  /*2da0*/  FFMA R21, R21, R41.reuse, R20 ;  /* 0x0000002915157223 */ /* 0x080fe20000000014 */
[----:B------:R-:W-:Y:S01]  /*2db0*/  FFMA R74, R48, R44, R74 ;  /* 0x0000002c304a7223 */ /* 0x000fe2000000004a */
[C---:B------:R-:W-:Y:S01]  /*2dc0*/  FFMA R20, R22.reuse, R38, R17 ;  /* 0x0000002616147223 */ /* 0x040fe20000000011 */
[----:B------:R-:W-:Y:S01]  /*2dd0*/  FFMA R18, R22, R30, R19 ;  /* 0x0000001e16127223 */ /* 0x000fe20000000013 */
[-C--:B------:R-:W-:Y:S01]  /*2de0*/  FFMA R58, R58, R46.reuse, R57 ;  /* 0x0000002e3a3a7223 */ /* 0x080fe20000000039 */
[C---:B------:R-:W-:Y:S01]  /*2df0*/  FFMA R16, R22.reuse, R46, R25 ;  /* 0x0000002e16107223 */ /* 0x040fe20000000019 */
[C---:B------:R-:W-:Y:S01]  /*2e00*/  FFMA R19, R49.reuse, R41, R68 ;  /* 0x0000002931137223 */ /* 0x040fe20000000044 */
[C---:B------:R-:W-:Y:S01]  /*2e10*/  FFMA R17, R49.reuse, R29, R70 ;  /* 0x0000001d31117223 */ /* 0x040fe20000000046 */
[----:B------:R-:W-:Y:S01]  /*2e20*/  FFMA R22, R22, R42, R21 ;  /* 0x0000002a16167223 */ /* 0x000fe20000000015 */
[----:B------:R-:W-:Y:S01]  /*2e30*/  FFMA R21, R49, R45, R74 ;  /* 0x0000002d31157223 */ /* 0x000fe2000000004a */
[----:B------:R-:W-:Y:S01]  /*2e40*/  FFMA R72, R48, R36, R72 ;  /* 0x0000002430487223 */ /* 0x000fe20000000048 */
[----:B------:R-:W-:Y:S01]  /*2e50*/  FFMA R93, R59, R47, R58 ;  /* 0x0000002f3b5d7223 */ /* 0x000fe2000000003a */
[C---:B------:R-:W-:Y:S01]  /*2e60*/  FFMA R121, R23.reuse, R31, R18 ;  /* 0x0000001f17797223 */ /* 0x040fe20000000012 */
[C---:B------:R-:W-:Y:S01]  /*2e70*/  FFMA R125, R23.reuse, R47, R16 ;  /* 0x0000002f177d7223 */ /* 0x040fe20000000010 */
[C---:B------:R-:W-:Y:S01]  /*2e80*/  FFMA R68, R50.reuse, R42, R19 ;  /* 0x0000002a32447223 */ /* 0x040fe20000000013 */
[C---:B------:R-:W-:Y:S01]  /*2e90*/  FFMA R70, R50.reuse, R30, R17 ;  /* 0x0000001e32467223 */ /* 0x040fe20000000011 */
[----:B------:R-:W-:Y:S01]  /*2ea0*/  LDS.128 R56, [R81+0x40] ;  /* 0x0000400051387984 */ /* 0x000fe20000000c00 */
[C---:B------:R-:W-:Y:S01]  /*2eb0*/  FFMA R123, R23.reuse, R39, R20 ;  /* 0x00000027177b7223 */ /* 0x040fe20000000014 */
[----:B------:R-:W-:Y:S01]  /*2ec0*/  FFMA R119, R23, R43, R22 ;  /* 0x0000002b17777223 */ /* 0x000fe20000000016 */
[----:B------:R-:W-:Y:S01]  /*2ed0*/  FFMA R74, R50, R46, R21 ;  /* 0x0000002e324a7223 */ /* 0x000fe20000000015 */
[----:B------:R-:W1:Y:S01]  /*2ee0*/  LDS.128 R16, [R80+0x40] ;  /* 0x0000400050107984 */ /* 0x000e620000000c00 */
[----:B------:R-:W-:Y:S01]  /*2ef0*/  FFMA R49, R49, R37, R72 ;  /* 0x0000002531317223 */ /* 0x000fe20000000048 */
[C---:B----4-:R-:W-:Y:S01]  /*2f00*/  FFMA R48, R60.reuse, R40, R73 ;  /* 0x000000283c307223 */ /* 0x050fe20000000049 */
        /* <DEDUP_REMOVED lines=8> */
[----:B------:R-:W-:Y:S01]  /*2f90*/  FFMA R74, R51, R47, R74 ;  /* 0x0000002f334a7223 */ /* 0x000fe2000000004a */
[----:B------:R-:W-:Y:S01]  /*2fa0*/  FFMA R60, R60, R44, R111 ;  /* 0x0000002c3c3c7223 */ /* 0x000fe2000000006f */
[C---:B------:R-:W-:Y:S01]  /*2fb0*/  FFMA R75, R61.reuse, R29, R50 ;  /* 0x0000001d3d4b7223 */ /* 0x040fe20000000032 */
[C---:B------:R-:W-:Y:S01]  /*2fc0*/  FFMA R103, R61.reuse, R41, R48 ;  /* 0x000000293d677223 */ /* 0x040fe20000000030 */
[C---:B------:R-:W-:Y:S01]  /*2fd0*/  FFMA R73, R61.reuse, R37, R88 ;  /* 0x000000253d497223 */ /* 0x040fe20000000058 */
[----:B------:R-:W4:Y:S01]  /*2fe0*/  LDS.128 R48, [R81+0xc0] ;  /* 0x0000c00051307984 */ /* 0x000f220000000c00 */
[----:B------:R-:W-:Y:S01]  /*2ff0*/  FFMA R61, R61, R45, R60 ;  /* 0x0000002d3d3d7223 */ /* 0x000fe2000000003c */
[C---:B------:R-:W-:Y:S01]  /*3000*/  FFMA R88, R62.reuse, R30, R75 ;  /* 0x0000001e3e587223 */ /* 0x040fe2000000004b */
[C---:B------:R-:W-:Y:S01]  /*3010*/  FFMA R90, R62.reuse, R38, R73 ;  /* 0x000000263e5a7223 */ /* 0x040fe20000000049 */
[C---:B------:R-:W-:Y:S01]  /*3020*/  FFMA R60, R62.reuse, R42, R103 ;  /* 0x0000002a3e3c7223 */ /* 0x040fe20000000067 */
[----:B------:R-:W-:Y:S01]  /*3030*/  FFMA R62, R62, R46, R61 ;  /* 0x0000002e3e3e7223 */ /* 0x000fe2000000003d */
[----:B------:R-:W5:Y:S01]  /*3040*/  LDS.128 R32, [R80+0x1c0] ;  /* 0x0001c00050207984 */ /* 0x000f620000000c00 */
[C---:B------:R-:W-:Y:S01]  /*3050*/  FFMA R103, R63.reuse, R39, R90 ;  /* 0x000000273f677223 */ /* 0x040fe2000000005a */
[C---:B------:R-:W-:Y:S01]  /*3060*/  FFMA R75, R63.reuse, R31, R88 ;  /* 0x0000001f3f4b7223 */ /* 0x040fe20000000058 */
[C---:B------:R-:W-:Y:S01]  /*3070*/  FFMA R73, R63.reuse, R43, R60 ;  /* 0x0000002b3f497223 */ /* 0x040fe2000000003c */
[----:B------:R-:W-:Y:S01]  /*3080*/  FFMA R111, R63, R47, R62 ;  /* 0x0000002f3f6f7223 */ /* 0x000fe2000000003e */
[C---:B------:R-:W-:Y:S01]  /*3090*/  FFMA R28, R52.reuse, R28, R67 ;  /* 0x0000001c341c7223 */ /* 0x040fe20000000043 */
[----:B------:R-:W5:Y:S01]  /*30a0*/  LDS.128 R60, [R81+0x140] ;  /* 0x00014000513c7984 */ /* 0x000f620000000c00 */
        /* <DEDUP_REMOVED lines=9> */
[----:B------:R-:W-:Y:S01]  /*3140*/  FFMA R42, R54, R42, R41 ;  /* 0x0000002a362a7223 */ /* 0x000fe20000000029 */
[C---:B------:R-:W-:Y:S01]  /*3150*/  FFMA R67, R55.reuse, R31, R30 ;  /* 0x0000001f37437223 */ /* 0x040fe2000000001e */
[----:B-1----:R-:W-:Y:S01]  /*3160*/  FFMA R30, R56, R16, R89 ;  /* 0x00000010381e7223 */ /* 0x002fe20000000059 */
[C---:B------:R-:W-:Y:S01]  /*3170*/  FFMA R65, R55.reuse, R39, R38 ;  /* 0x0000002737417223 */ /* 0x040fe20000000026 */
[----:B------:R-:W-:Y:S01]  /*3180*/  FFMA R46, R54, R46, R45 ;  /* 0x0000002e362e7223 */ /* 0x000fe2000000002d */
[----:B------:R-:W-:Y:S01]  /*3190*/  FFMA R69, R55, R43, R42 ;  /* 0x0000002b37457223 */ /* 0x000fe2000000002a */
[C---:B--2---:R-:W-:Y:S01]  /*31a0*/  FFMA R28, R56.reuse, R24, R87 ;  /* 0x00000018381c7223 */ /* 0x044fe20000000057 */
[----:B------:R-:W-:Y:S01]  /*31b0*/  FFMA R31, R57, R17, R30 ;  /* 0x00000011391f7223 */ /* 0x000fe2000000001e */
[----:B------:R-:W-:Y:S01]  /*31c0*/  FFMA R71, R55, R47, R46 ;  /* 0x0000002f37477223 */ /* 0x000fe2000000002e */
[----:B---3--:R-:W-:Y:S01]  /*31d0*/  FFMA R36, R56, R20, R91 ;  /* 0x0000001438247223 */ /* 0x008fe2000000005b */
[C---:B------:R-:W-:Y:S01]  /*31e0*/  FFMA R41, R57.reuse, R25, R28 ;  /* 0x0000001939297223 */ /* 0x040fe2000000001c */
[C---:B------:R-:W-:Y:S01]  /*31f0*/  FFMA R30, R58.reuse, R18, R31 ;  /* 0x000000123a1e7223 */ /* 0x040fe2000000001f */
[----:B------:R-:W-:Y:S01]  /*3200*/  LDS.128 R44, [R81+0x1040] ;  /* 0x00104000512c7984 */ /* 0x000fe20000000c00 */
[----:B------:R-:W-:Y:S01]  /*3210*/  FFMA R29, R57, R21, R36 ;  /* 0x00000015391d7223 */ /* 0x000fe20000000024 */
[----:B------:R-:W-:Y:S01]  /*3220*/  FFMA R28, R58, R26, R41 ;  /* 0x0000001a3a1c7223 */ /* 0x000fe20000000029 */
[C---:B------:R-:W-:Y:S01]  /*3230*/  FFMA R89, R59.reuse, R19, R30 ;  /* 0x000000133b597223 */ /* 0x040fe2000000001e */
[----:B------:R-:W1:Y:S01]  /*3240*/  LDS.128 R36, [R81+0x1c0] ;  /* 0x0001c00051247984 */ /* 0x000e620000000c00 */
[C---:B----4-:R-:W-:Y:S01]  /*3250*/  FFMA R30, R48.reuse, R16, R97 ;  /* 0x00000010301e7223 */ /* 0x050fe20000000061 */
[----:B------:R-:W-:Y:S01]  /*3260*/  FFMA R87, R59, R27, R28 ;  /* 0x0000001b3b577223 */ /* 0x000fe2000000001c */
[----:B------:R-:W-:Y:S01]  /*3270*/  FFMA R28, R48, R24, R95 ;  /* 0x00000018301c7223 */ /* 0x000fe2000000005f */
[----:B------:R-:W-:Y:S01]  /*3280*/  FFMA R40, R58, R22, R29 ;  /* 0x000000163a287223 */ /* 0x000fe2000000001d */
[C---:B------:R-:W-:Y:S01]  /*3290*/  FFMA R31, R49.reuse, R17, R30 ;  /* 0x00000011311f7223 */ /* 0x040fe2000000001e */
[----:B------:R-:W-:Y:S01]  /*32a0*/  LDS.128 R52, [R80+0xd0] ;  /* 0x0000d00050347984 */ /* 0x000fe20000000c00 */
[----:B------:R-:W-:Y:S01]  /*32b0*/  FFMA R41, R49, R25, R28 ;  /* 0x0000001931297223 */ /* 0x000fe2000000001c */
[----:B------:R-:W-:Y:S01]  /*32c0*/  FFMA R91, R59, R23, R40 ;  /* 0x000000173b5b7223 */ /* 0x000fe20000000028 */
[----:B------:R-:W-:Y:S01]  /*32d0*/  FFMA R40, R48, R20, R99 ;  /* 0x0000001430287223 */ /* 0x000fe20000000063 */
[C---:B------:R-:W-:Y:S01]  /*32e0*/  FFMA R30, R50.reuse, R18, R31 ;  /* 0x00000012321e7223 */ /* 0x040fe2000000001f */
[----:B------:R-:W-:Y:S01]  /*32f0*/  FFMA R28, R50, R26, R41 ;  /* 0x0000001a321c7223 */ /* 0x000fe20000000029 */
[----:B-----5:R-:W-:Y:S01]  /*3300*/  FFMA R48, R48, R32, R101 ;  /* 0x0000002030307223 */ /* 0x020fe20000000065 */
[----:B------:R-:W-:Y:S01]  /*3310*/  FFMA R29, R49, R21, R40 ;  /* 0x00000015311d7223 */ /* 0x000fe20000000028 */
[C---:B------:R-:W-:Y:S01]  /*3320*/  FFMA R97, R51.reuse, R19, R30 ;  /* 0x0000001333617223 */ /* 0x040fe2000000001e */
[----:B------:R-:W-:Y:S01]  /*3330*/  FFMA R95, R51, R27, R28 ;  /* 0x0000001b335f7223 */ /* 0x000fe2000000001c */
[----:B------:R-:W-:Y:S01]  /*3340*/  FFMA R49, R49, R33, R48 ;  /* 0x0000002131317223 */ /* 0x000fe20000000030 */
[C---:B------:R-:W-:Y:S01]  /*3350*/  FFMA R30, R60.reuse, R16, R107 ;  /* 0x000000103c1e7223 */ /* 0x040fe2000000006b */
[----:B------:R-:W-:Y:S01]  /*3360*/  FFMA R28, R60, R24, R105 ;  /* 0x000000183c1c7223 */ /* 0x000fe20000000069 */
[C---:B------:R-:W-:Y:S01]  /*3370*/  FFMA R40, R50.reuse, R22, R29 ;  /* 0x0000001632287223 */ /* 0x040fe2000000001d */
[----:B------:R-:W-:Y:S01]  /*3380*/  FFMA R50, R50, R34, R49 ;  /* 0x0000002232327223 */ /* 0x000fe20000000031 */
[C---:B------:R-:W-:Y:S01]  /*3390*/  FFMA R43, R61.reuse, R17, R30 ;  /* 0x000000113d2b7223 */ /* 0x040fe2000000001e */
[----:B------:R-:W-:Y:S01]  /*33a0*/  FFMA R49, R61, R25, R28 ;  /* 0x000000193d317223 */ /* 0x000fe2000000001c */
[----:B------:R-:W-:Y:S01]  /*33b0*/  FFMA R99, R51, R23, R40 ;  /* 0x0000001733637223 */ /* 0x000fe20000000028 */
[----:B------:R-:W2:Y:S01]  /*33c0*/  LDS.128 R28, [R81+0x10c0] ;  /* 0x0010c000511c7984 */ /* 0x000ea20000000c00 */
[C---:B------:R-:W-:Y:S01]  /*33d0*/  FFMA R40, R60.reuse, R20, R109 ;  /* 0x000000143c287223 */ /* 0x040fe2000000006d */
[----:B------:R-:W-:Y:S01]  /*33e0*/  FFMA R64, R60, R32, R64 ;  /* 0x000000203c407223 */ /* 0x000fe20000000040 */
[----:B------:R-:W-:Y:S01]  /*33f0*/  FFMA R42, R62, R18, R43 ;  /* 0x000000123e2a7223 */ /* 0x000fe2000000002b */
[----:B------:R-:W-:Y:S01]  /*3400*/  FFMA R56, R56, R32, R93 ;  /* 0x0000002038387223 */ /* 0x000fe2000000005d */
[C---:B------:R-:W-:Y:S01]  /*3410*/  FFMA R41, R61.reuse, R21, R40 ;  /* 0x000000153d297223 */ /* 0x040fe20000000028 */
[----:B------:R-:W-:Y:S01]  /*3420*/  FFMA R61, R61, R33, R64 ;  /* 0x000000213d3d7223 */ /* 0x000fe20000000040 */
[C---:B------:R-:W-:Y:S01]  /*3430*/  FFMA R40, R62.reuse, R26, R49 ;  /* 0x0000001a3e287223 */ /* 0x040fe20000000031 */
[C---:B------:R-:W-:Y:S01]  /*3440*/  FFMA R107, R63.reuse, R19, R42 ;  /* 0x000000133f6b7223 */ /* 0x040fe2000000002a */
[C---:B------:R-:W-:Y:S01]  /*3450*/  FFMA R48, R62.reuse, R22, R41 ;  /* 0x000000163e307223 */ /* 0x040fe20000000029 */
[----:B------:R-:W-:Y:S01]  /*3460*/  FFMA R64, R62, R34, R61 ;  /* 0x000000223e407223 */ /* 0x000fe2000000003d */
[----:B------:R-:W-:Y:S01]  /*3470*/  FFMA R105, R63, R27, R40 ;  /* 0x0000001b3f697223 */ /* 0x000fe20000000028 */
[----:B------:R-:W-:Y:S01]  /*3480*/  FFMA R57, R57, R33, R56 ;  /* 0x0000002139397223 */ /* 0x000fe20000000038 */
[C---:B------:R-:W-:Y:S01]  /*3490*/  FFMA R109, R63.reuse, R23, R48 ;  /* 0x000000173f6d7223 */ /* 0x040fe20000000030 */
[-C--:B------:R-:W-:Y:S01]  /*34a0*/  FFMA R64, R63, R35.reuse, R64 ;  /* 0x000000233f407223 */ /* 0x080fe20000000040 */
[----:B------:R-:W-:Y:S01]  /*34b0*/  FFMA R101, R51, R35, R50 ;  /* 0x0000002333657223 */ /* 0x000fe20000000032 */
[C---:B-1----:R-:W-:Y:S01]  /*34c0*/  FFMA R40, R36.reuse, R16, R115 ;  /* 0x0000001024287223 */ /* 0x042fe20000000073 */
[C---:B------:R-:W-:Y:S01]  /*34d0*/  FFMA R66, R36.reuse, R32, R66 ;  /* 0x0000002024427223 */ /* 0x040fe20000000042 */
[C---:B------:R-:W-:Y:S01]  /*34e0*/  FFMA R42, R36.reuse, R20, R117 ;  /* 0x00000014242a7223 */ /* 0x040fe20000000075 */
[----:B------:R-:W1:Y:S01]  /*34f0*/  LDS.128 R60, [R81+0x1140] ;  /* 0x00114000513c7984 */ /* 0x000e620000000c00 */
        /* <DEDUP_REMOVED lines=12> */
[C---:B------:R-:W-:Y:S01]  /*35c0*/  FFMA R40, R44.reuse, R20, R123 ;  /* 0x000000142c287223 */ /* 0x040fe2000000007b */
[----:B------:R-:W-:Y:S01]  /*35d0*/  FFMA R113, R39, R27, R38 ;  /* 0x0000001b27717223 */ /* 0x000fe20000000026 */
[----:B------:R-:W-:Y:S01]  /*35e0*/  FFMA R41, R45, R33, R36 ;  /* 0x000000212d297223 */ /* 0x000fe20000000024 */
[C---:B------:R-:W-:Y:S01]  /*35f0*/  FFMA R38, R44.reuse, R16, R121 ;  /* 0x000000102c267223 */ /* 0x040fe20000000079 */
[----:B------:R-:W-:Y:S01]  /*3600*/  FFMA R44, R44, R24, R119 ;  /* 0x000000182c2c7223 */ /* 0x000fe20000000077 */
[----:B------:R-:W-:Y:S01]  /*3610*/  FFMA R66, R39, R35, R66 ;  /* 0x0000002327427223 */ /* 0x000fe20000000042 */
[C---:B------:R-:W-:Y:S01]  /*3620*/  FFMA R37, R45.reuse, R21, R40 ;  /* 0x000000152d257223 */ /* 0x040fe20000000028 */
[----:B------:R-:W-:Y:S01]  /*3630*/  FFMA R36, R46, R34, R41 ;  /* 0x000000222e247223 */ /* 0x000fe20000000029 */
[C---:B------:R-:W-:Y:S01]  /*3640*/  FFMA R39, R45.reuse, R17, R38 ;  /* 0x000000112d277223 */ /* 0x040fe20000000026 */
[----:B------:R-:W3:Y:S01]  /*3650*/  LDS.128 R40, [R81+0x11c0] ;  /* 0x0011c00051287984 */ /* 0x000ee20000000c00 */
[C---:B--2---:R-:W-:Y:S01]  /*3660*/  FFMA R68, R28.reuse, R24, R68 ;  /* 0x000000181c447223 */ /* 0x044fe20000000044 */
[C---:B------:R-:W-:Y:S01]  /*3670*/  FFMA R70, R28.reuse, R16, R70 ;  /* 0x000000101c467223 */ /* 0x040fe20000000046 */
[-C--:B------:R-:W-:Y:S01]  /*3680*/  FFMA R45, R45, R25.reuse, R44 ;  /* 0x000000192d2d7223 */ /* 0x080fe2000000002c */
[----:B------:R-:W-:Y:S01]  /*3690*/  FFMA R74, R28, R32, R74 ;  /* 0x000000201c4a7223 */ /* 0x000fe2000000004a */
[C---:B------:R-:W-:Y:S01]  /*36a0*/  FFMA R44, R46.reuse, R22, R37 ;  /* 0x000000162e2c7223 */ /* 0x040fe20000000025 */
[----:B------:R-:W-:Y:S01]  /*36b0*/  FFMA R38, R46, R18, R39 ;  /* 0x000000122e267223 */ /* 0x000fe20000000027 */
[----:B------:R-:W-:Y:S01]  /*36c0*/  FFMA R58, R58, R34, R57 ;  /* 0x000000223a3a7223 */ /* 0x000fe20000000039 */
[C---:B------:R-:W-:Y:S01]  /*36d0*/  FFMA R39, R29.reuse, R25, R68 ;  /* 0x000000191d277223 */ /* 0x040fe20000000044 */
[C---:B------:R-:W-:Y:S01]  /*36e0*/  FFMA R37, R29.reuse, R17, R70 ;  /* 0x000000111d257223 */ /* 0x040fe20000000046 */
[----:B------:R-:W-:Y:S01]  /*36f0*/  FFMA R46, R46, R26, R45 ;  /* 0x0000001a2e2e7223 */ /* 0x000fe2000000002d */
[----:B------:R-:W-:Y:S01]  /*3700*/  FFMA R45, R29, R33, R74 ;  /* 0x000000211d2d7223 */ /* 0x000fe2000000004a */
[----:B------:R-:W-:Y:S01]  /*3710*/  FFMA R93, R59, R35, R58 ;  /* 0x000000233b5d7223 */ /* 0x000fe2000000003a */
[C---:B------:R-:W-:Y:S01]  /*3720*/  FFMA R121, R47.reuse, R19, R38 ;  /* 0x000000132f797223 */ /* 0x040fe20000000026 */
[C---:B------:R-:W-:Y:S01]  /*3730*/  FFMA R125, R47.reuse, R35, R36 ;  /* 0x000000232f7d7223 */ /* 0x040fe20000000024 */
[----:B------:R-:W-:Y:S01]  /*3740*/  FFMA R72, R28, R20, R72 ;  /* 0x000000141c487223 */ /* 0x000fe20000000048 */
[C---:B------:R-:W-:Y:S01]  /*3750*/  FFMA R68, R30.reuse, R26, R39 ;  /* 0x0000001a1e447223 */ /* 0x040fe20000000027 */
[C---:B------:R-:W-:Y:S01]  /*3760*/  FFMA R70, R30.reuse, R18, R37 ;  /* 0x000000121e467223 */ /* 0x040fe20000000025 */
[----:B------:R-:W-:Y:S01]  /*3770*/  LDS.128 R56, [R81+0x50] ;  /* 0x0000500051387984 */ /* 0x000fe20000000c00 */
[C---:B------:R-:W-:Y:S01]  /*3780*/  FFMA R123, R47.reuse, R23, R44 ;  /* 0x000000172f7b7223 */ /* 0x040fe2000000002c */
[----:B------:R-:W-:Y:S01]  /*3790*/  FFMA R119, R47, R27, R46 ;  /* 0x0000001b2f777223 */ /* 0x000fe2000000002e */
[----:B------:R-:W-:Y:S01]  /*37a0*/  FFMA R74, R30, R34, R45 ;  /* 0x000000221e4a7223 */ /* 0x000fe2000000002d */
[----:B------:R-:W2:Y:S01]  /*37b0*/  LDS.128 R36, [R80+0x50] ;  /* 0x0000500050247984 */ /* 0x000ea20000000c00 */
[----:B------:R-:W-:Y:S01]  /*37c0*/  FFMA R29, R29, R21, R72 ;  /* 0x000000151d1d7223 */ /* 0x000fe20000000048 */
[C---:B-1----:R-:W-:Y:S01]  /*37d0*/  FFMA R28, R60.reuse, R24, R73 ;  /* 0x000000183c1c7223 */ /* 0x042fe20000000049 */
[----:B------:R-:W-:Y:S01]  /*37e0*/  FFMA R88, R60, R20, R103 ;  /* 0x000000143c587223 */ /* 0x000fe20000000067 */
[----:B------:R-:W1:Y:S01]  /*37f0*/  LDS.128 R44, [R80+0x150] ;  /* 0x00015000502c7984 */ /* 0x000e620000000c00 */
        /* <DEDUP_REMOVED lines=9> */
[----:B------:R-:W-:Y:S01]  /*3890*/  FFMA R60, R60, R32, R111 ;  /* 0x000000203c3c7223 */ /* 0x000fe2000000006f */
[----:B------:R-:W5:Y:S01]  /*38a0*/  LDS.128 R28, [R81+0xd0] ;  /* 0x0000d000511c7984 */ /* 0x000f620000000c00 */
        /* <DEDUP_REMOVED lines=9> */
[C---:B---3--:R-:W-:Y:S01]  /*3940*/  FFMA R16, R40.reuse, R16, R67 ;  /* 0x0000001028107223 */ /* 0x048fe20000000043 */
[----:B------:R-:W-:Y:S01]  /*3950*/  FFMA R111, R63, R35, R62 ;  /* 0x000000233f6f7223 */ /* 0x000fe2000000003e */
[C---:B------:R-:W-:Y:S01]  /*3960*/  FFMA R20, R40.reuse, R20, R65 ;  /* 0x0000001428147223 */ /* 0x040fe20000000041 */
[----:B------:R-:W3:Y:S01]  /*3970*/  LDS.128 R60, [R81+0x150] ;  /* 0x00015000513c7984 */ /* 0x000ee20000000c00 */
        /* <DEDUP_REMOVED lines=11> */
[----:B--2---:R-:W-:Y:S01]  /*3a30*/  FFMA R20, R56, R36, R89 ;  /* 0x0000002438147223 */ /* 0x004fe20000000059 */
[----:B------:R-:W-:Y:S01]  /*3a40*/  FFMA R34, R42, R34, R33 ;  /* 0x000000222a227223 */ /* 0x000fe20000000021 */
[----:B------:R-:W-:Y:S01]  /*3a50*/  FFMA R69, R43, R27, R26 ;  /* 0x0000001b2b457223 */ /* 0x000fe2000000001a */
[C---:B-1----:R-:W-:Y:S01]  /*3a60*/  FFMA R18, R56.reuse, R44, R87 ;  /* 0x0000002c38127223 */ /* 0x042fe20000000057 */
[----:B------:R-:W-:Y:S01]  /*3a70*/  FFMA R17, R57, R37, R20 ;  /* 0x0000002539117223 */ /* 0x000fe20000000014 */
[----:B------:R-:W-:Y:S01]  /*3a80*/  FFMA R71, R43, R35, R34 ;  /* 0x000000232b477223 */ /* 0x000fe20000000022 */
[----:B------:R-:W1:Y:S01]  /*3a90*/  LDS.128 R20, [R81+0x1d0] ;  /* 0x0001d00051147984 */ /* 0x000e620000000c00 */
[----:B----4-:R-:W-:Y:S01]  /*3aa0*/  FFMA R16, R56, R48, R93 ;  /* 0x0000003038107223 */ /* 0x010fe2000000005d */
[C---:B------:R-:W-:Y:S01]  /*3ab0*/  FFMA R19, R57.reuse, R45, R18 ;  /* 0x0000002d39137223 */ /* 0x040fe20000000012 */
[----:B------:R-:W-:Y:S01]  /*3ac0*/  FFMA R24, R58, R38, R17 ;  /* 0x000000263a187223 */ /* 0x000fe20000000011 */
[----:B------:R-:W-:Y:S01]  /*3ad0*/  FFMA R56, R56, R52, R91 ;  /* 0x0000003438387223 */ /* 0x000fe2000000005b */
[----:B------:R-:W-:Y:S01]  /*3ae0*/  FFMA R25, R57, R49, R16 ;  /* 0x0000003139197223 */ /* 0x000fe20000000010 */
[----:B------:R-:W-:Y:S01]  /*3af0*/  FFMA R18, R58, R46, R19 ;  /* 0x0000002e3a127223 */ /* 0x000fe20000000013 */
[C---:B------:R-:W-:Y:S01]  /*3b00*/  FFMA R91, R59.reuse, R39, R24 ;  /* 0x000000273b5b7223 */ /* 0x040fe20000000018 */
[----:B-----5:R-:W-:Y:S01]  /*3b10*/  FFMA R24, R28, R52, R99 ;  /* 0x000000341c187223 */ /* 0x020fe20000000063 */
[----:B------:R-:W-:Y:S01]  /*3b20*/  FFMA R16, R58, R50, R25 ;  /* 0x000000323a107223 */ /* 0x000fe20000000019 */
[----:B------:R-:W-:Y:S01]  /*3b30*/  FFMA R89, R59, R47, R18 ;  /* 0x0000002f3b597223 */ /* 0x000fe20000000012 */
[C---:B------:R-:W-:Y:S01]  /*3b40*/  FFMA R18, R28.reuse, R36, R97 ;  /* 0x000000241c127223 */ /* 0x040fe20000000061 */
[----:B------:R-:W-:Y:S01]  /*3b50*/  FFMA R17, R29, R53, R24 ;  /* 0x000000351d117223 */ /* 0x000fe20000000018 */
[----:B------:R-:W-:Y:S01]  /*3b60*/  FFMA R87, R59, R51, R16 ;  /* 0x000000333b577223 */ /* 0x000fe20000000010 */
[C---:B------:R-:W-:Y:S01]  /*3b70*/  FFMA R16, R28.reuse, R44, R95 ;  /* 0x0000002c1c107223 */ /* 0x040fe2000000005f */
[C---:B------:R-:W-:Y:S01]  /*3b80*/  FFMA R19, R29.reuse, R37, R18 ;  /* 0x000000251d137223 */ /* 0x040fe20000000012 */
[----:B------:R-:W-:Y:S01]  /*3b90*/  FFMA R28, R28, R48, R101 ;  /* 0x000000301c1c7223 */ /* 0x000fe20000000065 */
        /* <DEDUP_REMOVED lines=12> */
[----:B------:R-:W-:Y:S01]  /*3c60*/  FFMA R101, R31, R51, R30 ;  /* 0x000000331f657223 */ /* 0x000fe2000000001e */
[C---:B------:R-:W-:Y:S01]  /*3c70*/  FFMA R31, R61.reuse, R37, R18 ;  /* 0x000000253d1f7223 */ /* 0x040fe20000000012 */
[----:B------:R-:W-:Y:S01]  /*3c80*/  FFMA R33, R61, R45, R16 ;  /* 0x0000002d3d217223 */ /* 0x000fe20000000010 */
[C---:B------:R-:W-:Y:S01]  /*3c90*/  FFMA R28, R60.reuse, R52, R109 ;  /* 0x000000343c1c7223 */ /* 0x040fe2000000006d */
[----:B------:R-:W3:Y:S01]  /*3ca0*/  LDS.128 R16, [R81+0x10d0] ;  /* 0x0010d00051107984 */ /* 0x000ee20000000c00 */
[----:B------:R-:W-:Y:S01]  /*3cb0*/  FFMA R64, R60, R48, R64 ;  /* 0x000000303c407223 */ /* 0x000fe20000000040 */
[-C--:B------:R-:W-:Y:S01]  /*3cc0*/  FFMA R57, R57, R53.reuse, R56 ;  /* 0x0000003539397223 */ /* 0x080fe20000000038 */
[C---:B------:R-:W-:Y:S01]  /*3cd0*/  FFMA R29, R61.reuse, R53, R28 ;  /* 0x000000353d1d7223 */ /* 0x040fe2000000001c */
[C---:B------:R-:W-:Y:S01]  /*3ce0*/  FFMA R28, R62.reuse, R46, R33 ;  /* 0x0000002e3e1c7223 */ /* 0x040fe20000000021 */
[----:B------:R-:W-:Y:S01]  /*3cf0*/  FFMA R61, R61, R49, R64 ;  /* 0x000000313d3d7223 */ /* 0x000fe20000000040 */
[C---:B------:R-:W-:Y:S01]  /*3d00*/  FFMA R64, R62.reuse, R38, R31 ;  /* 0x000000263e407223 */ /* 0x040fe2000000001f */
[C---:B------:R-:W-:Y:S01]  /*3d10*/  FFMA R88, R62.reuse, R54, R29 ;  /* 0x000000363e587223 */ /* 0x040fe2000000001d */
[C---:B------:R-:W-:Y:S01]  /*3d20*/  FFMA R109, R63.reuse, R47, R28 ;  /* 0x0000002f3f6d7223 */ /* 0x040fe2000000001c */
[----:B------:R-:W-:Y:S01]  /*3d30*/  FFMA R90, R62, R50, R61 ;  /* 0x000000323e5a7223 */ /* 0x000fe2000000003d */
[C---:B-1----:R-:W-:Y:S01]  /*3d40*/  FFMA R66, R20.reuse, R48, R66 ;  /* 0x0000003014427223 */ /* 0x042fe20000000042 */
[C---:B------:R-:W-:Y:S01]  /*3d50*/  FFMA R30, R20.reuse, R52, R117 ;  /* 0x00000034141e7223 */ /* 0x040fe20000000075 */
        /* <DEDUP_REMOVED lines=14> */
[C---:B------:R-:W-:Y:S01]  /*3e40*/  FFMA R66, R23.reuse, R51, R66 ;  /* 0x0000003317427223 */ /* 0x040fe20000000042 */
[C---:B------:R-:W-:Y:S01]  /*3e50*/  FFMA R117, R23.reuse, R55, R28 ;  /* 0x0000003717757223 */ /* 0x040fe2000000001c */
        /* <DEDUP_REMOVED lines=12> */
[----:B------:R-:W2:Y:S01]  /*3f20*/  LDS.128 R20, [R81+0x11d0] ;  /* 0x0011d00051147984 */ /* 0x000ea20000000c00 */
[----:B---3--:R-:W-:Y:S01]  /*3f30*/  FFMA R74, R16, R48, R74 ;  /* 0x00000030104a7223 */ /* 0x008fe2000000004a */
[----:B------:R-:W-:Y:S01]  /*3f40*/  FFMA R24, R26, R50, R29 ;  /* 0x000000321a187223 */ /* 0x000fe2000000001d */
[----:B------:R-:W-:Y:S01]  /*3f50*/  FFMA R58, R58, R54, R57 ;  /* 0x000000363a3a7223 */ /* 0x000fe20000000039 */
[----:B------:R-:W-:Y:S01]  /*3f60*/  FFMA R26, R26, R46, R25 ;  /* 0x0000002e1a1a7223 */ /* 0x000fe20000000019 */
[----:B------:R-:W-:Y:S01]  /*3f70*/  FFMA R29, R17, R49, R74 ;  /* 0x00000031111d7223 */ /* 0x000fe2000000004a */
[C---:B------:R-:W-:Y:S01]  /*3f80*/  FFMA R68, R16.reuse, R44, R68 ;  /* 0x0000002c10447223 */ /* 0x040fe20000000044 */
[C---:B------:R-:W-:Y:S01]  /*3f90*/  FFMA R70, R16.reuse, R36, R70 ;  /* 0x0000002410467223 */ /* 0x040fe20000000046 */
[----:B------:R-:W-:Y:S01]  /*3fa0*/  FFMA R72, R16, R52, R72 ;  /* 0x0000003410487223 */ /* 0x000fe20000000048 */
[-C--:B------:R-:W-:Y:S01]  /*3fb0*/  FFMA R93, R59, R55.reuse, R58 ;  /* 0x000000373b5d7223 */ /* 0x080fe2000000003a */
[C---:B------:R-:W-:Y:S01]  /*3fc0*/  FFMA R123, R27.reuse, R55, R30 ;  /* 0x000000371b7b7223 */ /* 0x040fe2000000001e */
[C---:B------:R-:W-:Y:S01]  /*3fd0*/  FFMA R121, R27.reuse, R39, R28 ;  /* 0x000000271b797223 */ /* 0x040fe2000000001c */
[C---:B------:R-:W-:Y:S01]  /*3fe0*/  FFMA R74, R18.reuse, R50, R29 ;  /* 0x00000032124a7223 */ /* 0x040fe2000000001d */
[C---:B------:R-:W-:Y:S01]  /*3ff0*/  FFMA R119, R27.reuse, R47, R26 ;  /* 0x0000002f1b777223 */ /* 0x040fe2000000001a */
[----:B------:R-:W-:Y:S01]  /*4000*/  FFMA R125, R27, R51, R24 ;  /* 0x000000331b7d7223 */ /* 0x000fe20000000018 */
[----:B------:R-:W-:Y:S01]  /*4010*/  LDS.128 R56, [R81+0x60] ;  /* 0x0000600051387984 */ /* 0x000fe20000000c00 */
[C---:B------:R-:W-:Y:S01]  /*4020*/  FFMA R27, R17.reuse, R45, R68 ;  /* 0x0000002d111b7223 */ /* 0x040fe20000000044 */
[C---:B------:R-:W-:Y:S01]  /*4030*/  FFMA R25, R17.reuse, R37, R70 ;  /* 0x0000002511197223 */ /* 0x040fe20000000046 */
[----:B------:R-:W-:Y:S01]  /*4040*/  FFMA R17, R17, R53, R72 ;  /* 0x0000003511117223 */ /* 0x000fe20000000048 */
[----:B------:R-:W3:Y:S01]  /*4050*/  LDS.128 R28, [R80+0x60] ;  /* 0x00006000501c7984 */ /* 0x000ee20000000c00 */
[C---:B------:R-:W-:Y:S01]  /*4060*/  FFMA R68, R18.reuse, R46, R27 ;  /* 0x0000002e12447223 */ /* 0x040fe2000000001b */
[C---:B------:R-:W-:Y:S01]  /*4070*/  FFMA R70, R18.reuse, R38, R25 ;  /* 0x0000002612467223 */ /* 0x040fe20000000019 */
[----:B------:R-:W-:Y:S01]  /*4080*/  FFMA R72, R18, R54, R17 ;  /* 0x0000003612487223 */ /* 0x000fe20000000011 */
[----:B------:R-:W4:Y:S01]  /*4090*/  LDS.128 R40, [R80+0x160] ;  /* 0x0001600050287984 */ /* 0x000f220000000c00 */
[C---:B-1----:R-:W-:Y:S01]  /*40a0*/  FFMA R18, R60.reuse, R36, R75 ;  /* 0x000000243c127223 */ /* 0x042fe2000000004b */
[C---:B------:R-:W-:Y:S01]  /*40b0*/  FFMA R16, R60.reuse, R44, R73 ;  /* 0x0000002c3c107223 */ /* 0x040fe20000000049 */
[C---:B------:R-:W-:Y:S01]  /*40c0*/  FFMA R92, R60.reuse, R52, R103 ;  /* 0x000000343c5c7223 */ /* 0x040fe20000000067 */
[----:B------:R-:W1:Y:S01]  /*40d0*/  LDS.128 R32, [R80+0xe0] ;  /* 0x0000e00050207984 */ /* 0x000e620000000c00 */
[C---:B------:R-:W-:Y:S01]  /*40e0*/  FFMA R72, R19.reuse, R55, R72 ;  /* 0x0000003713487223 */ /* 0x040fe20000000048 */
        /* <DEDUP_REMOVED lines=10> */
[----:B------:R-:W5:Y:S01]  /*4190*/  LDS.128 R24, [R80+0x1e0] ;  /* 0x0001e00050187984 */ /* 0x000f620000000c00 */
        /* <DEDUP_REMOVED lines=8> */
[C---:B------:R-:W-:Y:S01]  /*4220*/  FFMA R103, R63.reuse, R47, R60 ;  /* 0x0000002f3f677223 */ /* 0x040fe2000000003c */
[----:B------:R-:W-:Y:S01]  /*4230*/  FFMA R111, R63, R51, R62 ;  /* 0x000000333f6f7223 */ /* 0x000fe2000000003e */
[----:B------:R-:W-:Y:S01]  /*4240*/  FFMA R20, R20, R48, R71 ;  /* 0x0000003014147223 */ /* 0x000fe20000000047 */
[----:B------:R-:W2:Y:S01]  /*4250*/  LDS.128 R60, [R81+0x160] ;  /* 0x00016000513c7984 */ /* 0x000ea20000000c00 */
        /* <DEDUP_REMOVED lines=13> */
[C---:B----4-:R-:W-:Y:S01]  /*4330*/  FFMA R20, R56.reuse, R40, R89 ;  /* 0x0000002838147223 */ /* 0x050fe20000000059 */
[----:B------:R-:W-:Y:S01]  /*4340*/  LDS.128 R52, [R81+0x11e0] ;  /* 0x0011e00051347984 */ /* 0x000fe20000000c00 */
[----:B-1----:R-:W-:Y:S01]  /*4350*/  FFMA R36, R56, R32, R93 ;  /* 0x0000002038247223 */ /* 0x002fe2000000005d */
[C---:B------:R-:W-:Y:S01]  /*4360*/  FFMA R39, R57.reuse, R29, R22 ;  /* 0x0000001d39277223 */ /* 0x040fe20000000016 */
[----:B------:R-:W-:-:S02]  /*4370*/  FFMA R45, R57, R41, R20 ;  /* 0x00000029392d7223 */ /* 0x000fc40000000014 */
[----:B------:R-:W1:Y:S01]  /*4380*/  LDS.128 R20, [R81+0x1e0] ;  /* 0x0001e00051147984 */ /* 0x000e620000000c00 */
[----:B------:R-:W-:Y:S01]  /*4390*/  FFMA R37, R57, R33, R36 ;  /* 0x0000002139257223 */ /* 0x000fe20000000024 */
[C---:B------:R-:W-:Y:S01]  /*43a0*/  FFMA R96, R58.reuse, R30, R39 ;  /* 0x0000001e3a607223 */ /* 0x040fe20000000027 */
[----:B------:R-:W-:Y:S01]  /*43b0*/  FFMA R94, R58, R42, R45 ;  /* 0x0000002a3a5e7223 */ /* 0x000fe2000000002d */
[C---:B-----5:R-:W-:Y:S01]  /*43c0*/  FFMA R38, R16.reuse, R28, R97 ;  /* 0x0000001c10267223 */ /* 0x060fe20000000061 */
[C---:B------:R-:W-:Y:S01]  /*43d0*/  FFMA R36, R16.reuse, R40, R95 ;  /* 0x0000002810247223 */ /* 0x040fe2000000005f */
[----:B------:R-:W-:Y:S01]  /*43e0*/  FFMA R44, R16, R32, R99 ;  /* 0x00000020102c7223 */ /* 0x000fe20000000063 */
[----:B------:R-:W-:Y:S01]  /*43f0*/  FFMA R98, R58, R34, R37 ;  /* 0x000000223a627223 */ /* 0x000fe20000000025 */
[----:B------:R-:W-:Y:S01]  /*4400*/  FFMA R16, R16, R24, R101 ;  /* 0x0000001810107223 */ /* 0x000fe20000000065 */
[C---:B------:R-:W-:Y:S01]  /*4410*/  FFMA R47, R17.reuse, R29, R38 ;  /* 0x0000001d112f7223 */ /* 0x040fe20000000026 */
[C---:B------:R-:W-:Y:S01]  /*4420*/  FFMA R49, R17.reuse, R41, R36 ;  /* 0x0000002911317223 */ /* 0x040fe20000000024 */
[C---:B------:R-:W-:Y:S01]  /*4430*/  FFMA R45, R17.reuse, R33, R44 ;  /* 0x00000021112d7223 */ /* 0x040fe2000000002c */
[----:B------:R-:W3:Y:S01]  /*4440*/  LDS.128 R36, [R81+0x1060] ;  /* 0x0010600051247984 */ /* 0x000ee20000000c00 */
[----:B------:R-:W-:Y:S01]  /*4450*/  FFMA R17, R17, R25, R16 ;  /* 0x0000001911117223 */ /* 0x000fe20000000010 */
[C---:B------:R-:W-:Y:S01]  /*4460*/  FFMA R16, R18.reuse, R42, R49 ;  /* 0x0000002a12107223 */ /* 0x040fe20000000031 */
[C---:B------:R-:W-:Y:S01]  /*4470*/  FFMA R92, R18.reuse, R34, R45 ;  /* 0x00000022125c7223 */ /* 0x040fe2000000002d */
[----:B------:R-:W4:Y:S01]  /*4480*/  LDS.128 R48, [R81+0x10e0] ;  /* 0x0010e00051307984 */ /* 0x000f220000000c00 */
[C---:B------:R-:W-:Y:S01]  /*4490*/  FFMA R44, R18.reuse, R30, R47 ;  /* 0x0000001e122c7223 */ /* 0x040fe2000000002f */
[----:B------:R-:W-:Y:S01]  /*44a0*/  FFMA R100, R18, R26, R17 ;  /* 0x0000001a12647223 */ /* 0x000fe20000000011 */
[C---:B------:R-:W-:Y:S01]  /*44b0*/  FFMA R99, R19.reuse, R43, R16 ;  /* 0x0000002b13637223 */ /* 0x040fe20000000010 */
[C---:B--2---:R-:W-:Y:S01]  /*44c0*/  FFMA R88, R60.reuse, R32, R88 ;  /* 0x000000203c587223 */ /* 0x044fe20000000058 */
        /* <DEDUP_REMOVED lines=19> */
[----:B------:R-:W2:Y:S01]  /*4600*/  LDS.128 R60, [R81+0x1160] ;  /* 0x00116000513c7984 */ /* 0x000ea20000000c00 */
[C---:B-1----:R-:W-:Y:S01]  /*4610*/  FFMA R66, R20.reuse, R24, R66 ;  /* 0x0000001814427223 */ /* 0x042fe20000000042 */
        /* <DEDUP_REMOVED lines=43> */
[----:B------:R-:W-:Y:S01]  /*48d0*/  LDS.128 R72, [R81+0x70] ;  /* 0x0000700051487984 */ /* 0x000fe20000000c00 */
[----:B------:R-:W-:Y:S01]  /*48e0*/  FFMA R102, R58, R26, R57 ;  /* 0x0000001a3a667223 */ /* 0x000fe20000000039 */
[----:B------:R-:W-:Y:S01]  /*48f0*/  FFMA R50, R50, R34, R49 ;  /* 0x0000002232327223 */ /* 0x000fe20000000031 */
[-C--:B------:R-:W-:Y:S01]  /*4900*/  FFMA R123, R51, R31.reuse, R56 ;  /* 0x0000001f337b7223 */ /* 0x080fe20000000038 */
[----:B------:R-:W1:Y:S01]  /*4910*/  LDS.128 R16, [R80+0x70] ;  /* 0x0000700050107984 */ /* 0x000e620000000c00 */
[C---:B--2---:R-:W-:Y:S01]  /*4920*/  FFMA R56, R60.reuse, R32, R107 ;  /* 0x000000203c387223 */ /* 0x044fe2000000006b */
[C---:B------:R-:W-:Y:S01]  /*4930*/  FFMA R96, R59.reuse, R31, R96 ;  /* 0x0000001f3b607223 */ /* 0x040fe20000000060 */
[C---:B------:R-:W-:Y:S01]  /*4940*/  FFMA R98, R59.reuse, R35, R98 ;  /* 0x000000233b627223 */ /* 0x040fe20000000062 */
[----:B------:R-:W2:Y:S01]  /*4950*/  LDS.128 R20, [R80+0xf0] ;  /* 0x0000f00050147984 */ /* 0x000ea20000000c00 */
[C---:B------:R-:W-:Y:S01]  /*4960*/  FFMA R94, R59.reuse, R43, R94 ;  /* 0x0000002b3b5e7223 */ /* 0x040fe2000000005e */
[----:B------:R-:W-:Y:S01]  /*4970*/  FFMA R102, R59, R27, R102 ;  /* 0x0000001b3b667223 */ /* 0x000fe20000000066 */
[C---:B------:R-:W-:Y:S01]  /*4980*/  FFMA R125, R51.reuse, R35, R50 ;  /* 0x00000023337d7223 */ /* 0x040fe20000000032 */
[----:B------:R-:W3:Y:S01]  /*4990*/  LDS.128 R36, [R80+0x170] ;  /* 0x0001700050247984 */ /* 0x000ee20000000c00 */
[----:B------:R-:W-:Y:S01]  /*49a0*/  FFMA R121, R51, R43, R48 ;  /* 0x0000002b33797223 */ /* 0x000fe20000000030 */
[----:B------:R-:W-:Y:S01]  /*49b0*/  FFMA R49, R61, R33, R56 ;  /* 0x000000213d317223 */ /* 0x000fe20000000038 */
[C---:B------:R-:W-:Y:S01]  /*49c0*/  FFMA R50, R60.reuse, R28, R105 ;  /* 0x0000001c3c327223 */ /* 0x040fe20000000069 */
[----:B------:R-:W4:Y:S01]  /*49d0*/  LDS.128 R44, [R80+0x1f0] ;  /* 0x0001f000502c7984 */ /* 0x000f220000000c00 */
[C---:B------:R-:W-:Y:S01]  /*49e0*/  FFMA R48, R60.reuse, R40, R103 ;  /* 0x000000283c307223 */ /* 0x040fe20000000067 */
[----:B------:R-:W-:Y:S01]  /*49f0*/  FFMA R66, R51, R27, R66 ;  /* 0x0000001b33427223 */ /* 0x000fe20000000042 */
[C---:B------:R-:W-:Y:S01]  /*4a00*/  FFMA R51, R61.reuse, R29, R50 ;  /* 0x0000001d3d337223 */ /* 0x040fe20000000032 */
[----:B------:R-:W5:Y:S01]  /*4a10*/  LDS.128 R56, [R81+0xf0] ;  /* 0x0000f00051387984 */ /* 0x000f620000000c00 */
[C---:B------:R-:W-:Y:S01]  /*4a20*/  FFMA R103, R61.reuse, R41, R48 ;  /* 0x000000293d677223 */ /* 0x040fe20000000030 */
[----:B------:R-:W-:Y:S01]  /*4a30*/  FFMA R60, R60, R24, R111 ;  /* 0x000000183c3c7223 */ /* 0x000fe2000000006f */
        /* <DEDUP_REMOVED lines=21> */
[C---:B-1----:R-:W-:Y:S01]  /*4b90*/  FFMA R96, R72.reuse, R16, R96 ;  /* 0x0000001048607223 */ /* 0x042fe20000000060 */
[C---:B------:R-:W-:Y:S01]  /*4ba0*/  FFMA R53, R55.reuse, R35, R34 ;  /* 0x0000002337357223 */ /* 0x040fe20000000022 */
[----:B------:R-:W-:Y:S01]  /*4bb0*/  FFMA R67, R55, R43, R42 ;  /* 0x0000002b37437223 */ /* 0x000fe2000000002a */
[----:B------:R-:W-:Y:S01]  /*4bc0*/  FFMA R111, R63, R27, R62 ;  /* 0x0000001b3f6f7223 */ /* 0x000fe2000000003e */
[C---:B--2---:R-:W-:Y:S01]  /*4bd0*/  FFMA R98, R72.reuse, R20, R98 ;  /* 0x0000001448627223 */ /* 0x044fe20000000062 */
[----:B------:R-:W-:Y:S01]  /*4be0*/  FFMA R31, R73, R17, R96 ;  /* 0x00000011491f7223 */ /* 0x000fe20000000060 */
[----:B------:R-:W-:Y:S01]  /*4bf0*/  FFMA R55, R55, R27, R26 ;  /* 0x0000001b37377223 */ /* 0x000fe2000000001a */
[----:B------:R-:W-:Y:S01]  /*4c00*/  FFMA R107, R63, R35, R60 ;  /* 0x000000233f6b7223 */ /* 0x000fe2000000003c */
[----:B---3--:R-:W-:Y:S01]  /*4c10*/  FFMA R94, R72, R36, R94 ;  /* 0x00000024485e7223 */ /* 0x008fe2000000005e */
[C---:B------:R-:W-:Y:S01]  /*4c20*/  FFMA R29, R73.reuse, R21, R98 ;  /* 0x00000015491d7223 */ /* 0x040fe20000000062 */
[----:B------:R-:W1:Y:S01]  /*4c30*/  LDS.128 R24, [R81+0x1f0] ;  /* 0x0001f00051187984 */ /* 0x000e620000000c00 */
[----:B------:R-:W-:Y:S01]  /*4c40*/  IADD3 R70, P4, R4, UR4, RZ ;  /* 0x0000000404467c10 */ /* 0x000fe2000ff9e0ff */
[----:B----4-:R-:W-:Y:S01]  /*4c50*/  FFMA R102, R72, R44, R102 ;  /* 0x0000002c48667223 */ /* 0x010fe20000000066 */
[C---:B------:R-:W-:Y:S01]  /*4c60*/  FFMA R33, R73.reuse, R37, R94 ;  /* 0x0000002549217223 */ /* 0x040fe2000000005e */
[C---:B------:R-:W-:Y:S01]  /*4c70*/  FFMA R72, R74.reuse, R18, R31 ;  /* 0x000000124a487223 */ /* 0x040fe2000000001f */
[C---:B------:R-:W-:Y:S01]  /*4c80*/  FFMA R32, R74.reuse, R22, R29 ;  /* 0x000000164a207223 */ /* 0x040fe2000000001d */
[----:B------:R-:W-:Y:S01]  /*4c90*/  FFMA R73, R73, R45, R102 ;  /* 0x0000002d49497223 */ /* 0x000fe20000000066 */
[----:B------:R-:W-:Y:S01]  /*4ca0*/  FFMA R30, R74, R38, R33 ;  /* 0x000000264a1e7223 */ /* 0x000fe20000000021 */
[C---:B------:R-:W-:Y:S01]  /*4cb0*/  FFMA R72, R75.reuse, R19, R72 ;  /* 0x000000134b487223 */ /* 0x040fe20000000048 */
[----:B-----5:R-:W-:Y:S01]  /*4cc0*/  FFMA R92, R56, R20, R92 ;  /* 0x00000014385c7223 */ /* 0x020fe2000000005c */
        /* <DEDUP_REMOVED lines=68> */
[C---:B---3--:R-:W-:Y:S01]  /*5110*/  FFMA R66, R28.reuse, R44, R66 ;  /* 0x0000002c1c427223 */ /* 0x048fe20000000042 */
        /* <DEDUP_REMOVED lines=8> */
[----:B------:R-:W-:Y:S01]  /*51a0*/  IADD3 R94, P2, R3, UR4, RZ ;  /* 0x00000004035e7c10 */ /* 0x000fe2000ff5e0ff */
[----:B------:R-:W1:Y:S01]  /*51b0*/  LDS.128 R60, [R81+0x1170] ;  /* 0x00117000513c7984 */ /* 0x000e620000000c00 */
[C---:B------:R-:W-:Y:S01]  /*51c0*/  FFMA R54, R30.reuse, R38, R43 ;  /* 0x000000261e367223 */ /* 0x040fe2000000002b */
[----:B------:R-:W-:Y:S01]  /*51d0*/  FFMA R64, R30, R18, R41 ;  /* 0x000000121e407223 */ /* 0x000fe20000000029 */
[----:B------:R-:W-:Y:S01]  /*51e0*/  IADD3 R92, P3, R2, UR4, RZ ;  /* 0x00000004025c7c10 */ /* 0x000fe2000ff7e0ff */
[----:B------:R-:W2:Y:S01]  /*51f0*/  LDS.128 R40, [R81+0x11f0] ;  /* 0x0011f00051287984 */ /* 0x000ea20000000c00 */
[----:B------:R-:W-:Y:S01]  /*5200*/  FFMA R29, R29, R21, R28 ;  /* 0x000000151d1d7223 */ /* 0x000fe2000000001c */
[----:B------:R-:W-:-:S02]  /*5210*/  IADD3.X R95, R6, UR5, RZ, P2, !PT ;  /* 0x00000005065f7c10 */ /* 0x000fc400097fe4ff */
[----:B------:R-:W-:Y:S06]  /*5220*/  BAR.SYNC 0x0 ;  /* 0x0000000000007b1d */ /* 0x000fec0000000000 */
[----:B------:R-:W-:Y:S01]  /*5230*/  IADD3 R28, P2, R8, UR4, RZ ;  /* 0x00000004081c7c10 */ /* 0x000fe2000ff5e0ff */
[----:B------:R-:W-:Y:S01]  /*5240*/  FFMA R30, R30, R22, R29 ;  /* 0x000000161e1e7223 */ /* 0x000fe2000000001d */
[----:B------:R-:W-:Y:S01]  /*5250*/  IADD3.X R93, R5, UR5, RZ, P3, !PT ;  /* 0x00000005055d7c10 */ /* 0x000fe20009ffe4ff */
[----:B------:R-:W-:Y:S01]  /*5260*/  @!PT LDS RZ, [RZ] ;  /* 0x00000000fffff984 */ /* 0x000fe20000000800 */
[----:B------:R-:W-:Y:S01]  /*5270*/  @!PT LDS RZ, [RZ] ;  /* 0x00000000fffff984 */ /* 0x000fe20000000800 */
[----:B------:R-:W-:Y:S01]  /*5280*/  @!PT LDS RZ, [RZ] ;  /* 0x00000000fffff984 */ /* 0x000fe20000000800 */
[----:B------:R3:W-:Y:S01]  /*5290*/  LDGSTS.E.BYPASS.128 [R86], [R94.64], P1 ;  /* 0x000000005e567fae */ /* 0x0007e20008901c46 */
[----:B------:R-:W-:-:S02]  /*52a0*/  IADD3 R68, P3, R10, UR4, RZ ;  /* 0x000000040a447c10 */ /* 0x000fc4000ff7e0ff */
[----:B------:R-:W-:Y:S01]  /*52b0*/  IADD3.X R29, R9, UR5, RZ, P2, !PT ;  /* 0x00000005091d7c10 */ /* 0x000fe200097fe4ff */
[----:B------:R4:W-:Y:S01]  /*52c0*/  LDGSTS.E.BYPASS.128 [R85], [R92.64], P1 ;  /* 0x000000005c557fae */ /* 0x0009e20008901c46 */
[----:B------:R-:W-:Y:S02]  /*52d0*/  IADD3.X R71, R7, UR5, RZ, P4, !PT ;  /* 0x0000000507477c10 */ /* 0x000fe4000a7fe4ff */
[----:B------:R-:W-:Y:S02]  /*52e0*/  IADD3 R88, P2, R11, UR4, RZ ;  /* 0x000000040b587c10 */ /* 0x000fe4000ff5e0ff */
[----:B------:R-:W-:Y:S01]  /*52f0*/  IADD3 R90, P4, R13, UR4, RZ ;  /* 0x000000040d5a7c10 */ /* 0x000fe2000ff9e0ff */
[----:B------:R5:W-:Y:S01]  /*5300*/  LDGSTS.E.BYPASS.128 [R84], [R70.64], P1 ;  /* 0x0000000046547fae */ /* 0x000be20008901c46 */
[----:B------:R-:W-:Y:S02]  /*5310*/  IADD3.X R69, R12, UR5, RZ, P3, !PT ;  /* 0x000000050c457c10 */ /* 0x000fe40009ffe4ff */
[----:B---3--:R-:W-:Y:S01]  /*5320*/  IADD3 R94, P3, R14, UR4, RZ ;  /* 0x000000040e5e7c10 */ /* 0x008fe2000ff7e0ff */
[----:B------:R3:W-:Y:S01]  /*5330*/  LDGSTS.E.BYPASS.128 [R83], [R28.64], P1 ;  /* 0x000000001c537fae */ /* 0x0007e20008901c46 */
[----:B------:R-:W-:Y:S01]  /*5340*/  IADD3.X R89, R15, UR5, RZ, P2, !PT ;  /* 0x000000050f597c10 */ /* 0x000fe200097fe4ff */
[----:B------:R-:W-:Y:S01]  /*5350*/  UIADD3 UR4, UP0, UR4, 0x80, URZ ;  /* 0x0000008004047890 */ /* 0x000fe2000ff1e03f */
[----:B------:R-:W-:Y:S01]  /*5360*/  IADD3.X R91, R76, UR5, RZ, P4, !PT ;  /* 0x000000054c5b7c10 */ /* 0x000fe2000a7fe4ff */
[----:B------:R-:W0:Y:S01]  /*5370*/  LDGDEPBAR ;  /* 0x00000000000079af */ /* 0x000e220000000000 */
[----:B------:R-:W-:Y:S01]  /*5380*/  IADD3.X R95, R77, UR5, RZ, P3, !PT ;  /* 0x000000054d5f7c10 */ /* 0x000fe20009ffe4ff */
[----:B------:R-:W-:-:S02]  /*5390*/  UIADD3.X UR5, URZ, UR5, URZ, UP0, !UPT ;  /* 0x000000053f057290 */ /* 0x000fc400087fe43f */
[----:B------:R2:W-:Y:S04]  /*53a0*/  LDGSTS.E.BYPASS.128 [R86+0x2000], [R68.64], P1 ;  /* 0x0200000044567fae */ /* 0x0005e80008901c46 */
[----:B------:R4:W-:Y:S01]  /*53b0*/  LDGSTS.E.BYPASS.128 [R85+0x2000], [R88.64], P1 ;  /* 0x0200000058557fae */ /* 0x0009e20008901c46 */
[C---:B---3--:R-:W-:Y:S01]  /*53c0*/  FFMA R29, R31.reuse, R23, R30 ;  /* 0x000000171f1d7223 */ /* 0x048fe2000000001e */
[C---:B------:R-:W-:Y:S01]  /*53d0*/  FFMA R28, R31.reuse, R19, R64 ;  /* 0x000000131f1c7223 */ /* 0x040fe20000000040 */
[C---:B------:R-:W-:Y:S01]  /*53e0*/  FFMA R30, R31.reuse, R39, R54 ;  /* 0x000000271f1e7223 */ /* 0x040fe20000000036 */
[----:B------:R4:W-:Y:S01]  /*53f0*/  LDGSTS.E.BYPASS.128 [R84+0x2000], [R90.64], P1 ;  /* 0x020000005a547fae */ /* 0x0009e20008901c46 */
[----:B------:R-:W-:Y:S01]  /*5400*/  FFMA R31, R31, R47, R52 ;  /* 0x0000002f1f1f7223 */ /* 0x000fe20000000034 */
[C---:B-1----:R-:W-:Y:S01]  /*5410*/  FFMA R64, R60.reuse, R20, R107 ;  /* 0x000000143c407223 */ /* 0x042fe2000000006b */
[C---:B------:R-:W-:Y:S01]  /*5420*/  FFMA R54, R60.reuse, R16, R105 ;  /* 0x000000103c367223 */ /* 0x040fe20000000069 */
[----:B------:R4:W-:Y:S01]  /*5430*/  LDGSTS.E.BYPASS.128 [R83+0x2000], [R94.64], P1 ;  /* 0x020000005e537fae */ /* 0x0009e20008901c46 */
[C---:B------:R-:W-:Y:S01]  /*5440*/  FFMA R52, R60.reuse, R36, R103 ;  /* 0x000000243c347223 */ /* 0x040fe20000000067 */
[-C--:B------:R-:W-:Y:S01]  /*5450*/  FFMA R60, R60, R44.reuse, R111 ;  /* 0x0000002c3c3c7223 */ /* 0x080fe2000000006f */
[C---:B--2---:R-:W-:Y:S01]  /*5460*/  FFMA R44, R40.reuse, R44, R55 ;  /* 0x0000002c282c7223 */ /* 0x044fe20000000037 */
[----:B------:R-:W0:Y:S01]  /*5470*/  LDGDEPBAR ;  /* 0x00000000000079af */ /* 0x000e220000000000 */
[C---:B------:R-:W-:Y:S01]  /*5480*/  FFMA R20, R40.reuse, R20, R53 ;  /* 0x0000001428147223 */ /* 0x040fe20000000035 */
[C---:B------:R-:W-:Y:S01]  /*5490*/  FFMA R16, R40.reuse, R16, R65 ;  /* 0x0000001028107223 */ /* 0x040fe20000000041 */
[----:B------:R-:W-:Y:S01]  /*54a0*/  FFMA R36, R40, R36, R67 ;  /* 0x0000002428247223 */ /* 0x000fe20000000043 */
[C---:B------:R-:W-:Y:S01]  /*54b0*/  FFMA R69, R61.reuse, R21, R64 ;  /* 0x000000153d457223 */ /* 0x040fe20000000040 */
[C---:B-----5:R-:W-:Y:S01]  /*54c0*/  FFMA R71, R61.reuse, R17, R54 ;  /* 0x000000113d477223 */ /* 0x060fe20000000036 */
[C---:B------:R-:W-:Y:S01]  /*54d0*/  FFMA R87, R61.reuse, R37, R52 ;  /* 0x000000253d577223 */ /* 0x040fe20000000034 */
[-C--:B------:R-:W-:Y:S01]  /*54e0*/  FFMA R61, R61, R45.reuse, R60 ;  /* 0x0000002d3d3d7223 */ /* 0x080fe2000000003c */
[C---:B------:R-:W-:Y:S01]  /*54f0*/  FFMA R45, R41.reuse, R45, R44 ;  /* 0x0000002d292d7223 */ /* 0x040fe2000000002c */
[C---:B------:R-:W-:Y:S01]  /*5500*/  FFMA R21, R41.reuse, R21, R20 ;  /* 0x0000001529157223 */ /* 0x040fe20000000014 */
[C---:B------:R-:W-:Y:S01]  /*5510*/  FFMA R17, R41.reuse, R17, R16 ;  /* 0x0000001129117223 */ /* 0x040fe20000000010 */
[----:B------:R-:W-:Y:S01]  /*5520*/  FFMA R37, R41, R37, R36 ;  /* 0x0000002529257223 */ /* 0x000fe20000000024 */
[C---:B------:R-:W-:Y:S01]  /*5530*/  FFMA R64, R62.reuse, R22, R69 ;  /* 0x000000163e407223 */ /* 0x040fe20000000045 */
[C---:B------:R-:W-:Y:S01]  /*5540*/  FFMA R60, R62.reuse, R18, R71 ;  /* 0x000000123e3c7223 */ /* 0x040fe20000000047 */
        /* <DEDUP_REMOVED lines=10> */
[----:B------:R-:W-:-:S04]  /*55f0*/  DEPBAR.LE SB0, 0x0 ;  /* 0x000080000000791a */ /* 0x000fc80000000000 */
[C---:B------:R-:W-:Y:S01]  /*5600*/  FFMA R45, R43.reuse, R23, R22 ;  /* 0x000000172b2d7223 */ /* 0x040fe20000000016 */
[C---:B------:R-:W-:Y:S01]  /*5610*/  FFMA R44, R43.reuse, R19, R18 ;  /* 0x000000132b2c7223 */ /* 0x040fe20000000012 */
[C---:B------:R-:W-:Y:S01]  /*5620*/  FFMA R46, R43.reuse, R39, R38 ;  /* 0x000000272b2e7223 */ /* 0x040fe20000000026 */
[----:B------:R-:W-:Y:S01]  /*5630*/  FFMA R47, R43, R47, R16 ;  /* 0x0000002f2b2f7223 */ /* 0x000fe20000000010 */
[----:B------:R-:W-:Y:S06]  /*5640*/  BAR.SYNC 0x0 ;  /* 0x0000000000007b1d */ /* 0x000fec0000000000 */
[----:B----4-:R-:W-:Y:S01]  /*5650*/  @P0 CALL.REL.NOINC `(.L_x_0) ;  /* 0x0000001000000944 */ /* 0x010fe20003c00000 */
[----:B------:R-:W-:Y:S05]  /*5660*/  BRA `(.L_x_1) ;  /* 0xffffb76000007947 */ /* 0x000fea000383ffff */
.L_x_0:
[----:B------:R-:W1:Y:S01]  /*5670*/  S2R R2, SR_TID.X ;  /* 0x0000000000027919 */ /* 0x000e620000002100 */
[----:B------:R-:W-:Y:S01]  /*5680*/  ULDC UR4, c[0x0][0x180] ;  /* 0x0000600000047ab9 */ /* 0x000fe20000000800 */
[----:B------:R-:W-:-:S04]  /*5690*/  DEPBAR.LE SB0, 0x0 ;  /* 0x000080000000791a */ /* 0x000fc80000000000 */
[----:B------:R-:W-:Y:S01]  /*56a0*/  UIMAD UR4, UR4, 0x32, URZ ;  /* 0x00000032040478a4 */ /* 0x000fe2000f8e023f */
[----:B-1----:R-:W-:Y:S02]  /*56b0*/  SHF.R.U32.HI R67, RZ, 0x4, R2 ;  /* 0x00000004ff437819 */ /* 0x002fe40000011602 */
[----:B------:R-:W-:Y:S02]  /*56c0*/  SHF.L.U32 R3, R2, 0x2, RZ ;  /* 0x0000000202037819 */ /* 0x000fe400000006ff */
[----:B------:R-:W-:Y:S02]  /*56d0*/  SGXT.U32 R67, R67, 0x3 ;  /* 0x000000034343781a */ /* 0x000fe40000000000 */
[----:B------:R-:W-:Y:S02]  /*56e0*/  LOP3.LUT R4, R3, 0x3c, RZ, 0xc0, !PT ;  /* 0x0000003c03047812 */ /* 0x000fe400078ec0ff */
[----:B------:R-:W-:-:S03]  /*56f0*/  LOP3.LUT R3, R0, 0x3c, R3, 0xf8, !PT ;  /* 0x0000003c00037812 */ /* 0x000fc600078ef803 */
[----:B------:R-:W-:Y:S01]  /*5700*/  IMAD R4, R67, 0x110, R4 ;  /* 0x0000011043047824 */ /* 0x000fe200078e0204 */
[----:B------:R-:W-:Y:S01]  /*5710*/  ISETP.GE.AND P0, PT, R3, 0x80, PT ;  /* 0x000000800300780c */ /* 0x000fe20003f06270 */
[----:B------:R-:W-:Y:S06]  /*5720*/  BAR.SYNC 0x0 ;  /* 0x0000000000007b1d */ /* 0x000fec0000000000 */
[----:B------:R-:W-:Y:S01]  /*5730*/  SHF.L.U32 R0, R4, 0x2, RZ ;  /* 0x0000000204007819 */ /* 0x000fe200000006ff */
[----:B------:R1:W-:Y:S01]  /*5740*/  STS.128 [R4.X4+0x220], R48 ;  /* 0x0002203004007388 */ /* 0x0003e20000004c00 */
[----:B------:R-:W-:-:S03]  /*5750*/  ISETP.LT.AND P1, PT, R78, UR4, !P0 ;  /* 0x000000044e007c0c */ /* 0x000fc6000c721270 */
[----:B------:R-:W-:Y:S01]  /*5760*/  IMAD R67, R67, -0x330, R0 ;  /* 0xfffffcd043437824 */ /* 0x000fe200078e0200 */
[----:B------:R-:W-:Y:S01]  /*5770*/  MOV R0, 0x4 ;  /* 0x0000000400007802 */ /* 0x000fe20000000f00 */
[----:B------:R-:W-:Y:S04]  /*5780*/  STS.128 [R4.X4], R72 ;  /* 0x0000004804007388 */ /* 0x000fe80000004c00 */
[----:B------:R-:W-:Y:S01]  /*5790*/  STS.128 [R4.X4+0x110], R56 ;  /* 0x0001103804007388 */ /* 0x000fe20000004c00 */
[----:B------:R-:W-:-:S03]  /*57a0*/  IMAD.WIDE R64, R3, R0, c[0x0][0x160] ;  /* 0x0000580003407625 */ /* 0x000fc600078e0200 */
[----:B------:R-:W-:Y:S01]  /*57b0*/  STS.128 [R4.X4+0x330], R24 ;  /* 0x0003301804007388 */ /* 0x000fe20000004c00 */
[----:B-1----:R-:W-:Y:S01]  /*57c0*/  CS2R R48, SRZ ;  /* 0x0000000000307805 */ /* 0x002fe2000001ff00 */
[----:B------:R-:W-:Y:S02]  /*57d0*/  CS2R R50, SRZ ;  /* 0x0000000000327805 */ /* 0x000fe4000001ff00 */
[----:B------:R-:W-:Y:S06]  /*57e0*/  BAR.SYNC 0x0 ;  /* 0x0000000000007b1d */ /* 0x000fec0000000000 */
[----:B------:R-:W1:Y:S04]  /*57f0*/  LDS.128 R52, [R67] ;  /* 0x0000000043347984 */ /* 0x000e680000000c00 */
[----:B------:R-:W2:Y:S04]  /*5800*/  LDS.128 R16, [R67+0x880] ;  /* 0x0008800043107984 */ /* 0x000ea80000000c00 */
[----:B------:R-:W-:Y:S04]  /*5810*/  LDS.128 R12, [R67+0x1100] ;  /* 0x00110000430c7984 */ /* 0x000fe80000000c00 */
[----:B------:R-:W3:Y:S04]  /*5820*/  LDS.128 R8, [R67+0x1980] ;  /* 0x0019800043087984 */ /* 0x000ee80000000c00 */
[----:B------:R-:W-:Y:S06]  /*5830*/  BAR.SYNC 0x0 ;  /* 0x0000000000007b1d */ /* 0x000fec0000000000 */
[----:B------:R-:W-:Y:S04]  /*5840*/  STS.128 [R4.X4], R32 ;  /* 0x0000002004007388 */ /* 0x000fe80000004c00 */
[----:B------:R-:W-:Y:S04]  /*5850*/  STS.128 [R4.X4+0x110], R28 ;  /* 0x0001101c04007388 */ /* 0x000fe80000004c00 */
[----:B------:R-:W-:Y:S04]  /*5860*/  STS.128 [R4.X4+0x220], R60 ;  /* 0x0002203c04007388 */ /* 0x000fe80000004c00 */
[----:B------:R-:W-:Y:S04]  /*5870*/  STS.128 [R4.X4+0x330], R44 ;  /* 0x0003302c04007388 */ /* 0x000fe80000004c00 */
[----:B------:R-:W-:Y:S06]  /*5880*/  BAR.SYNC 0x0 ;  /* 0x0000000000007b1d */ /* 0x000fec0000000000 */
[----:B------:R4:W1:Y:S01]  /*5890*/  @P1 LDG.E.EL.128 R48, [R64.64] ;  /* 0x0000000640301981 */ /* 0x000862000c2e1d00 */
[----:B------:R-:W-:-:S02]  /*58a0*/  LOP3.LUT R2, R78, 0x8, RZ, 0xfc, !PT ;  /* 0x000000084e027812 */ /* 0x000fc400078efcff */
[C---:B------:R-:W-:Y:S02]  /*58b0*/  LOP3.LUT R62, R78.reuse, 0x20, RZ, 0xfc, !PT ;  /* 0x000000204e3e7812 */ /* 0x040fe400078efcff */
[C---:B------:R-:W-:Y:S02]  /*58c0*/  LOP3.LUT R66, R78.reuse, 0x28, RZ, 0xfc, !PT ;  /* 0x000000284e427812 */ /* 0x040fe400078efcff */
[C---:B------:R-:W-:Y:S01]  /*58d0*/  LOP3.LUT R68, R78.reuse, 0x30, RZ, 0xfc, !PT ;  /* 0x000000304e447812 */ /* 0x040fe200078efcff */
[----:B------:R-:W-:Y:S01]  /*58e0*/  CS2R R36, SRZ ;  /* 0x0000000000247805 */ /* 0x000fe2000001ff00 */
[C---:B------:R-:W-:Y:S01]  /*58f0*/  LOP3.LUT R46, R78.reuse, 0x18, RZ, 0xfc, !PT ;  /* 0x000000184e2e7812 */ /* 0x040fe200078efcff */
[----:B------:R-:W-:Y:S01]  /*5900*/  CS2R R38, SRZ ;  /* 0x0000000000267805 */ /* 0x000fe2000001ff00 */
[----:B------:R-:W-:Y:S01]  /*5910*/  LOP3.LUT R44, R78, 0x10, RZ, 0xfc, !PT ;  /* 0x000000104e2c7812 */ /* 0x000fe200078efcff */
[----:B------:R-:W-:Y:S01]  /*5920*/  CS2R R32, SRZ ;  /* 0x0000000000207805 */ /* 0x000fe2000001ff00 */
[----:B------:R-:W-:Y:S01]  /*5930*/  ISETP.LT.AND P6, PT, R2, UR4, !P0 ;  /* 0x0000000402007c0c */ /* 0x000fe2000c7c1270 */
[----:B------:R-:W-:Y:S01]  /*5940*/  CS2R R34, SRZ ;  /* 0x0000000000227805 */ /* 0x000fe2000001ff00 */
[----:B------:R-:W-:Y:S01]  /*5950*/  ISETP.LT.AND P4, PT, R46, UR4, !P0 ;  /* 0x000000042e007c0c */ /* 0x000fe2000c781270 */
[----:B------:R-:W-:Y:S01]  /*5960*/  CS2R R40, SRZ ;  /* 0x0000000000287805 */ /* 0x000fe2000001ff00 */
[----:B------:R-:W-:Y:S01]  /*5970*/  ISETP.LT.AND P5, PT, R44, UR4, !P0 ;  /* 0x000000042c007c0c */ /* 0x000fe2000c7a1270 */
[----:B------:R-:W-:Y:S01]  /*5980*/  CS2R R42, SRZ ;  /* 0x00000000002a7805 */ /* 0x000fe2000001ff00 */
[----:B------:R-:W-:Y:S01]  /*5990*/  ISETP.LT.AND P3, PT, R62, UR4, !P0 ;  /* 0x000000043e007c0c */ /* 0x000fe2000c761270 */
[----:B------:R-:W-:Y:S01]  /*59a0*/  CS2R R28, SRZ ;  /* 0x00000000001c7805 */ /* 0x000fe2000001ff00 */
[----:B------:R-:W-:Y:S01]  /*59b0*/  P2R R4, PR, RZ, 0x2 ;  /* 0x00000002ff047803 */ /* 0x000fe20000000000 */
[----:B------:R-:W-:Y:S01]  /*59c0*/  CS2R R30, SRZ ;  /* 0x00000000001e7805 */ /* 0x000fe2000001ff00 */
[----:B------:R-:W-:-:S02]  /*59d0*/  ISETP.LT.AND P2, PT, R66, UR4, !P0 ;  /* 0x0000000442007c0c */ /* 0x000fc4000c741270 */
[----:B------:R-:W-:Y:S01]  /*59e0*/  LOP3.LUT R70, R78, 0x38, RZ, 0xfc, !PT ;  /* 0x000000384e467812 */ /* 0x000fe200078efcff */
[----:B------:R-:W-:Y:S01]  /*59f0*/  CS2R R24, SRZ ;  /* 0x0000000000187805 */ /* 0x000fe2000001ff00 */
[----:B------:R-:W-:Y:S01]  /*5a00*/  ISETP.LT.AND P1, PT, R68, UR4, !P0 ;  /* 0x0000000444007c0c */ /* 0x000fe2000c721270 */
[----:B------:R-:W-:Y:S01]  /*5a10*/  CS2R R26, SRZ ;  /* 0x00000000001a7805 */ /* 0x000fe2000001ff00 */
[----:B------:R-:W-:Y:S01]  /*5a20*/  CS2R R20, SRZ ;  /* 0x0000000000147805 */ /* 0x000fe2000001ff00 */
[----:B------:R-:W-:Y:S01]  /*5a30*/  CS2R R22, SRZ ;  /* 0x0000000000167805 */ /* 0x000fe2000001ff00 */
[----:B------:R4:W2:Y:S01]  /*5a40*/  @P6 LDG.E.EL.128 R36, [R64.64] ;  /* 0x0000000640246981 */ /* 0x0008a2000c2e1d00 */
[----:B------:R-:W-:-:S03]  /*5a50*/  ISETP.LT.AND P0, PT, R70, UR4, !P0 ;  /* 0x0000000446007c0c */ /* 0x000fc6000c701270 */
[----:B------:R4:W3:Y:S04]  /*5a60*/  @P4 LDG.E.EL.128 R32, [R64.64] ;  /* 0x0000000640204981 */ /* 0x0008e8000c2e1d00 */
[----:B------:R4:W5:Y:S01]  /*5a70*/  @P5 LDG.E.EL.128 R40, [R64.64] ;  /* 0x0000000640285981 */ /* 0x000962000c2e1d00 */
[----:B------:R-:W-:-:S03]  /*5a80*/  P2R R45, PR, RZ, 0x40 ;  /* 0x00000040ff2d7803 */ /* 0x000fc60000000000 */
[----:B------:R4:W5:Y:S01]  /*5a90*/  @P3 LDG.E.EL.128 R28, [R64.64] ;  /* 0x00000006401c3981 */ /* 0x000962000c2e1d00 */
[----:B------:R-:W-:-:S03]  /*5aa0*/  ISETP.NE.AND P6, PT, R4, RZ, PT ;  /* 0x000000ff0400720c */ /* 0x000fc60003fc5270 */
[----:B------:R4:W5:Y:S01]  /*5ab0*/  @P2 LDG.E.EL.128 R24, [R64.64] ;  /* 0x0000000640182981 */ /* 0x000962000c2e1d00 */
[----:B------:R-:W-:Y:S01]  /*5ac0*/  CS2R R4, SRZ ;  /* 0x0000000000047805 */ /* 0x000fe2000001ff00 */
[----:B------:R-:W-:Y:S02]  /*5ad0*/  CS2R R6, SRZ ;  /* 0x0000000000067805 */ /* 0x000fe4000001ff00 */
[----:B------:R4:W5:Y:S04]  /*5ae0*/  @P1 LDG.E.EL.128 R20, [R64.64] ;  /* 0x0000000640141981 */ /* 0x000968000c2e1d00 */
[----:B------:R4:W5:Y:S01]  /*5af0*/  @P0 LDG.E.EL.128 R4, [R64.64] ;  /* 0x0000000640040981 */ /* 0x000962000c2e1d00 */
[----:B------:R-:W-:-:S03]  /*5b00*/  LEA R61, R78, R3, 0x7 ;  /* 0x000000034e3d7211 */ /* 0x000fc600078e38ff */
[----:B------:R-:W1:Y:S02]  /*5b10*/  LDS.128 R56, [R67] ;  /* 0x0000000043387984 */ /* 0x000e640000000c00 */
[----:B------:R-:W-:Y:S01]  /*5b20*/  IMAD.WIDE R60, R61, R0, c[0x0][0x178] ;  /* 0x00005e003d3c7625 */ /* 0x000fe200078e0200 */
[-C--:B------:R-:W-:Y:S02]  /*5b30*/  LEA R69, R46, R3.reuse, 0x7 ;  /* 0x000000032e457211 */ /* 0x080fe400078e38ff */
[-C--:B----4-:R-:W-:Y:S02]  /*5b40*/  LEA R65, R44, R3.reuse, 0x7 ;  /* 0x000000032c417211 */ /* 0x090fe400078e38ff */
[-C--:B------:R-:W-:Y:S02]  /*5b50*/  LEA R63, R2, R3.reuse, 0x7 ;  /* 0x00000003023f7211 */ /* 0x080fe400078e38ff */
[-C--:B------:R-:W-:Y:S02]  /*5b60*/  LEA R71, R62, R3.reuse, 0x7 ;  /* 0x000000033e477211 */ /* 0x080fe400078e38ff */
[----:B------:R-:W-:-:S02]  /*5b70*/  LEA R73, R66, R3, 0x7 ;  /* 0x0000000342497211 */ /* 0x000fc400078e38ff */
[----:B------:R-:W-:Y:S01]  /*5b80*/  LEA R75, R68, R3, 0x7 ;  /* 0x00000003444b7211 */ /* 0x000fe200078e38ff */
[----:B-1----:R-:W-:Y:S01]  /*5b90*/  FADD R76, R52, R48 ;  /* 0x00000030344c7221 */ /* 0x002fe20000000000 */
[----:B------:R-:W-:Y:S01]  /*5ba0*/  FADD R77, R53, R49 ;  /* 0x00000031354d7221 */ /* 0x000fe20000000000 */
[----:B------:R-:W-:Y:S01]  /*5bb0*/  FADD R78, R54, R50 ;  /* 0x00000032364e7221 */ /* 0x000fe20000000000 */
[----:B------:R-:W-:Y:S02]  /*5bc0*/  FADD R79, R55, R51 ;  /* 0x00000033374f7221 */ /* 0x000fe40000000000 */
[----:B------:R-:W1:Y:S04]  /*5bd0*/  LDS.128 R52, [R67+0x880] ;  /* 0x0008800043347984 */ /* 0x000e680000000c00 */
[----:B------:R-:W4:Y:S04]  /*5be0*/  LDS.128 R48, [R67+0x1100] ;  /* 0x0011000043307984 */ /* 0x000f280000000c00 */
[----:B------:R2:W-:Y:S01]  /*5bf0*/  @P6 STG.E.128 [R60.64], R76 ;  /* 0x0000004c3c006986 */ /* 0x0005e2000c101d06 */
[----:B------:R-:W-:-:S03]  /*5c00*/  ISETP.NE.AND P6, PT, R45, RZ, PT ;  /* 0x000000ff2d00720c */ /* 0x000fc60003fc5270 */
[----:B------:R-:W4:Y:S01]  /*5c10*/  LDS.128 R44, [R67+0x1980] ;  /* 0x00198000432c7984 */ /* 0x000f220000000c00 */
[----:B--2---:R-:W-:Y:S01]  /*5c20*/  LEA R61, R70, R3, 0x7 ;  /* 0x00000003463d7211 */ /* 0x004fe200078e38ff */
[----:B------:R-:W-:Y:S01]  /*5c30*/  FADD R36, R16, R36 ;  /* 0x0000002410247221 */ /* 0x000fe20000000000 */
[----:B------:R-:W-:Y:S01]  /*5c40*/  FADD R37, R17, R37 ;  /* 0x0000002511257221 */ /* 0x000fe20000000000 */
[----:B------:R-:W-:Y:S01]  /*5c50*/  FADD R38, R18, R38 ;  /* 0x0000002612267221 */ /* 0x000fe20000000000 */
[----:B------:R-:W-:Y:S01]  /*5c60*/  FADD R39, R19, R39 ;  /* 0x0000002713277221 */ /* 0x000fe20000000000 */
[----:B---3--:R-:W-:Y:S01]  /*5c70*/  FADD R32, R8, R32 ;  /* 0x0000002008207221 */ /* 0x008fe20000000000 */
[----:B------:R-:W-:Y:S01]  /*5c80*/  FADD R33, R9, R33 ;  /* 0x0000002109217221 */ /* 0x000fe20000000000 */
[-C--:B------:R-:W-:Y:S01]  /*5c90*/  IMAD.WIDE R2, R63, R0.reuse, c[0x0][0x178] ;  /* 0x00005e003f027625 */ /* 0x080fe200078e0200 */
[----:B-----5:R-:W-:Y:S01]  /*5ca0*/  FADD R40, R12, R40 ;  /* 0x000000280c287221 */ /* 0x020fe20000000000 */
[----:B------:R-:W-:Y:S01]  /*5cb0*/  FADD R41, R13, R41 ;  /* 0x000000290d297221 */ /* 0x000fe20000000000 */
[----:B------:R-:W-:Y:S01]  /*5cc0*/  FADD R42, R14, R42 ;  /* 0x0000002a0e2a7221 */ /* 0x000fe20000000000 */
[----:B------:R-:W-:Y:S01]  /*5cd0*/  FADD R43, R15, R43 ;  /* 0x0000002b0f2b7221 */ /* 0x000fe20000000000 */
[----:B------:R-:W-:Y:S01]  /*5ce0*/  FADD R34, R10, R34 ;  /* 0x000000220a227221 */ /* 0x000fe20000000000 */
[----:B------:R-:W-:Y:S01]  /*5cf0*/  FADD R35, R11, R35 ;  /* 0x000000230b237221 */ /* 0x000fe20000000000 */
[-C--:B------:R-:W-:Y:S01]  /*5d00*/  IMAD.WIDE R8, R65, R0.reuse, c[0x0][0x178] ;  /* 0x00005e0041087625 */ /* 0x080fe200078e0200 */
[----:B------:R-:W-:Y:S01]  /*5d10*/  FADD R28, R56, R28 ;  /* 0x0000001c381c7221 */ /* 0x000fe20000000000 */
[----:B------:R-:W-:Y:S01]  /*5d20*/  FADD R29, R57, R29 ;  /* 0x0000001d391d7221 */ /* 0x000fe20000000000 */
[----:B------:R-:W-:Y:S01]  /*5d30*/  FADD R30, R58, R30 ;  /* 0x0000001e3a1e7221 */ /* 0x000fe20000000000 */
[-C--:B------:R-:W-:Y:S01]  /*5d40*/  IMAD.WIDE R10, R69, R0.reuse, c[0x0][0x178] ;  /* 0x00005e00450a7625 */ /* 0x080fe200078e0200 */
[----:B------:R-:W-:Y:S01]  /*5d50*/  FADD R31, R59, R31 ;  /* 0x0000001f3b1f7221 */ /* 0x000fe20000000000 */
[----:B-1----:R-:W-:Y:S01]  /*5d60*/  FADD R24, R52, R24 ;  /* 0x0000001834187221 */ /* 0x002fe20000000000 */
[----:B------:R-:W-:Y:S01]  /*5d70*/  FADD R25, R53, R25 ;  /* 0x0000001935197221 */ /* 0x000fe20000000000 */
[-C--:B------:R-:W-:Y:S01]  /*5d80*/  IMAD.WIDE R12, R71, R0.reuse, c[0x0][0x178] ;  /* 0x00005e00470c7625 */ /* 0x080fe200078e0200 */
[----:B------:R-:W-:Y:S01]  /*5d90*/  FADD R26, R54, R26 ;  /* 0x0000001a361a7221 */ /* 0x000fe20000000000 */
[----:B------:R-:W-:Y:S01]  /*5da0*/  FADD R27, R55, R27 ;  /* 0x0000001b371b7221 */ /* 0x000fe20000000000 */
[----:B----4-:R-:W-:Y:S01]  /*5db0*/  FADD R20, R48, R20 ;  /* 0x0000001430147221 */ /* 0x010fe20000000000 */
[-C--:B------:R-:W-:Y:S01]  /*5dc0*/  IMAD.WIDE R14, R73, R0.reuse, c[0x0][0x178] ;  /* 0x00005e00490e7625 */ /* 0x080fe200078e0200 */
[----:B------:R-:W-:Y:S01]  /*5dd0*/  FADD R21, R49, R21 ;  /* 0x0000001531157221 */ /* 0x000fe20000000000 */
[----:B------:R-:W-:Y:S01]  /*5de0*/  FADD R22, R50, R22 ;  /* 0x0000001632167221 */ /* 0x000fe20000000000 */
[----:B------:R-:W-:Y:S01]  /*5df0*/  FADD R23, R51, R23 ;  /* 0x0000001733177221 */ /* 0x000fe20000000000 */
[----:B------:R1:W-:Y:S01]  /*5e00*/  @P6 STG.E.128 [R2.64], R36 ;  /* 0x0000002402006986 */ /* 0x0003e2000c101d06 */
[----:B------:R-:W-:-:S03]  /*5e10*/  IMAD.WIDE R16, R75, R0, c[0x0][0x178] ;  /* 0x00005e004b107625 */ /* 0x000fc600078e0200 */
[----:B------:R2:W-:Y:S04]  /*5e20*/  @P5 STG.E.128 [R8.64], R40 ;  /* 0x0000002808005986 */ /* 0x0005e8000c101d06 */
[----:B------:R2:W-:Y:S04]  /*5e30*/  @P4 STG.E.128 [R10.64], R32 ;  /* 0x000000200a004986 */ /* 0x0005e8000c101d06 */
[----:B------:R2:W-:Y:S04]  /*5e40*/  @P3 STG.E.128 [R12.64], R28 ;  /* 0x0000001c0c003986 */ /* 0x0005e8000c101d06 */
[----:B------:R2:W-:Y:S01]  /*5e50*/  @P2 STG.E.128 [R14.64], R24 ;  /* 0x000000180e002986 */ /* 0x0005e2000c101d06 */
[----:B------:R-:W-:-:S03]  /*5e60*/  FADD R4, R44, R4 ;  /* 0x000000042c047221 */ /* 0x000fc60000000000 */
[----:B------:R2:W-:Y:S01]  /*5e70*/  @P1 STG.E.128 [R16.64], R20 ;  /* 0x0000001410001986 */ /* 0x0005e2000c101d06 */
[----:B------:R-:W-:Y:S01]  /*5e80*/  FADD R5, R45, R5 ;  /* 0x000000052d057221 */ /* 0x000fe20000000000 */
[----:B------:R-:W-:Y:S01]  /*5e90*/  FADD R6, R46, R6 ;  /* 0x000000062e067221 */ /* 0x000fe20000000000 */
[----:B------:R-:W-:Y:S01]  /*5ea0*/  FADD R7, R47, R7 ;  /* 0x000000072f077221 */ /* 0x000fe20000000000 */
[----:B-1----:R-:W-:Y:S01]  /*5eb0*/  IMAD.WIDE R2, R61, R0, c[0x0][0x178] ;  /* 0x00005e003d027625 */ /* 0x002fe200078e0200 */
[----:B------:R-:W-:Y:S06]  /*5ec0*/  @!P0 EXIT ;  /* 0x000000000000894d */ /* 0x000fec0003800000 */
[----:B------:R-:W-:Y:S01]  /*5ed0*/  STG.E.128 [R2.64], R4 ;  /* 0x0000000402007986 */ /* 0x000fe2000c101d06 */
[----:B------:R-:W-:Y:S05]  /*5ee0*/  EXIT ;  /* 0x000000000000794d */ /* 0x000fea0003800000 */
.L_x_2:
[----:B------:R-:W-:-:S00]  /*5ef0*/  BRA `(.L_x_2) ;  /* 0xfffffff000007947 */ /* 0x000fc0000383ffff */
[----:B------:R-:W-:-:S00]  /*5f00*/  NOP ;  /* 0x0000000000007918 */ /* 0x000fc00000000000 */
[----:B------:R-:W-:-:S00]  /*5f10*/  NOP ;  /* 0x0000000000007918 */ /* 0x000fc00000000000 */
[----:B------:R-:W-:-:S00]  /*5f20*/  NOP ;  /* 0x0000000000007918 */ /* 0x000fc00000000000 */
[----:B------:R-:W-:-:S00]  /*5f30*/  NOP ;  /* 0x0000000000007918 */ /* 0x000fc00000000000 */
[----:B------:R-:W-:-:S00]  /*5f40*/  NOP ;  /* 0x0000000000007918 */ /* 0x000fc00000000000 */
[----:B------:R-:W-:-:S00]  /*5f50*/  NOP ;  /* 0x0000000000007918 */ /* 0x000fc00000000000 */
[----:B------:R-:W-:-:S00]  /*5f60*/  NOP ;  /* 0x0000000000007918 */ /* 0x000fc00000000000 */
[----:B------:R-:W-:-:S00]  /*5f70*/  NOP ;  /* 0x0000000000007918 */ /* 0x000fc00000000000 */
.L_x_3:


//--------------------- .nv.shared.triton_mm      --------------------------
	.section	.nv.shared.triton_mm,"aw",@nobits
	.align	16
